// auto-generated by cutlass_sweep.gemm — config: {"arch": "sm_100", "cluster_m": 8, "cluster_n": 1, "dtype": "fp16", "dtype_b": "fp16", "layout": "nt", "stages": 0, "tile_k": 128, "tile_m": 64, "tile_n": 64}
#include "cutlass/cutlass.h"
#include "cutlass/gemm/collective/collective_builder.hpp"
#include "cutlass/gemm/device/gemm_universal_adapter.h"
#include "cutlass/gemm/kernel/gemm_universal.hpp"
#include "cutlass/epilogue/collective/collective_builder.hpp"

using ElemA = cutlass::half_t;
using ElemB = cutlass::half_t;
using ElemCD = cutlass::half_t;
using Acc  = float;
using TileShape    = cute::Shape<cute::_64, cute::_64, cute::_128>;
using ClusterShape = cute::Shape<cute::_8, cute::_1, cute::_1>;

using CollectiveEpilogue = typename cutlass::epilogue::collective::CollectiveBuilder<
    cutlass::arch::Sm100, cutlass::arch::OpClassTensorOp,
    TileShape, ClusterShape,
    cutlass::epilogue::collective::EpilogueTileAuto,
    Acc, Acc,
    ElemCD, cutlass::layout::RowMajor, 128 / cutlass::sizeof_bits<ElemCD>::value,
    ElemCD, cutlass::layout::RowMajor, 128 / cutlass::sizeof_bits<ElemCD>::value,
    cutlass::epilogue::collective::EpilogueScheduleAuto
  >::CollectiveOp;

using CollectiveMainloop = typename cutlass::gemm::collective::CollectiveBuilder<
    cutlass::arch::Sm100, cutlass::arch::OpClassTensorOp,
    ElemA, cutlass::layout::RowMajor, 128 / cutlass::sizeof_bits<ElemA>::value,
    ElemB, cutlass::layout::ColumnMajor, 128 / cutlass::sizeof_bits<ElemB>::value,
    Acc,
    TileShape, ClusterShape,
    cutlass::gemm::collective::StageCountAutoCarveout<static_cast<int>(sizeof(typename CollectiveEpilogue::SharedStorage))>,
    cutlass::gemm::collective::KernelScheduleAuto
  >::CollectiveOp;

using GemmKernel = cutlass::gemm::kernel::GemmUniversal<
    cute::Shape<int,int,int,int>,
    CollectiveMainloop,
    CollectiveEpilogue
>;
using Gemm = cutlass::gemm::device::GemmUniversalAdapter<GemmKernel>;

// Force the device kernel symbol into the cubin without needing a host main.
auto* _anchor = &cutlass::device_kernel<GemmKernel>;


// ===== COMPILED SASS (sm_100a) =====

	.target	sm_100a

	.elftype	@"ET_EXEC"


//--------------------- .note.nv.tkinfo           --------------------------
	.section	.note.nv.tkinfo,"",@"SHT_NOTE"
	.sectionflags	@"SHF_NOTE_NV_TKINFO"
	.tkinfo
        /*0018*/ 	.word	0x00000002
        /*0030*/ 	.string	""
        /*0030*/ 	.string	"ptxas"
        /*0030*/ 	.string	"Cuda compilation tools, release 13.0, V13.0.88"
        /*0030*/ 	.string	"Build cuda_13.0.r13.0/compiler.36424714_0"
        /*0030*/ 	.string	"-arch sm_100a -m 64 "



//--------------------- .note.nv.cuinfo           --------------------------
	.section	.note.nv.cuinfo,"",@"SHT_NOTE"
	.sectionflags	@"SHF_NOTE_NV_CUINFO"
        /*0018*/ 	.short	0x0002
        /*001a*/ 	.short	0x0064
        /*001c*/ 	.short	0x0082
	.zero		2


//--------------------- .nv.info                  --------------------------
	.section	.nv.info,"",@"SHT_CUDA_INFO"
	.align	4


	//----- nvinfo : EIATTR_REGCOUNT
	.align		4
        /*0000*/ 	.byte	0x04, 0x2f
        /*0002*/ 	.short	(.L_19 - .L_18)
	.align		4
.L_18:
        /*0004*/ 	.word	index@(_ZN7cutlass13device_kernelINS_4gemm6kernel13GemmUniversalIN4cute5tupleIJiiiiEEENS1_10collective13CollectiveMmaINS1_35MainloopSm100TmaUmmaWarpSpecializedILi6ELi2ELi4ENS5_IJNS4_1CILi8EEENSA_ILi1EEESC_EEEEENS5_IJNSA_ILi64EEESF_NSA_ILi128EEEEEENS_6half_tENS5_IJlSC_lEEESI_SJ_NS4_8TiledMMAINS4_8MMA_AtomIJNS4_20SM100_MMA_F16BF16_SSISI_SI_fLi64ELi64ELNS4_4UMMA5MajorE0ELSO_0ELNSN_7ScaleInE0ELSP_0EEEEEENS4_6LayoutINS5_IJSC_SC_SC_EEENS5_IJNSA_ILi0EEESU_SU_EEEEENS5_IJNS4_10UnderscoreESX_SX_EEEEENS4_13SM90_TMA_LOADENS4_14ComposedLayoutINS4_7SwizzleILi3ELi4ELi3EEENS4_18smem_ptr_flag_bitsILi16EEENSS_INS5_IJSB_SF_EEENS5_IJSF_SC_EEEEEEEvNS4_8identityENS4_23SM90_TMA_LOAD_MULTICASTES19_vS1A_EENS_8epilogue10collective18CollectiveEpilogueINS1D_23Sm100TmaWarpSpecializedILi3ELi2ELi16ELb1ELb0EEEJSH_NS5_IJNSS_ISF_SC_EENSS_INSA_ILi32EEESC_EEEEESI_SJ_SI_SJ_NS1D_6fusion15FusionCallbacksIS1H_NS1M_17LinearCombinationISI_fSI_fLNS_15FloatRoundStyleE2EEESH_S1L_JEEENS4_5SM1004TMEM4LOAD26SM100_TMEM_LOAD_16dp256b4xES10_NS11_INS12_ILi2ELi4ELi3EEES15_NSS_INS5_IJSB_S1J_EEENS5_IJS1J_SC_EEEEEEENS4_17SM75_U32x4_LDSM_NENS4_14SM90_TMA_STOREES20_NS4_17SM90_U32x4_STSM_NENS4_39AutoVectorizingCopyWithAssumedAlignmentILi128EEEEEEvvEEEEvNT_6ParamsE)
        /*0008*/ 	.word	0x00000045


	//----- nvinfo : EIATTR_FRAME_SIZE
	.align		4
.L_19:
        /*000c*/ 	.byte	0x04, 0x11
        /*000e*/ 	.short	(.L_21 - .L_20)
	.align		4
.L_20:
        /*0010*/ 	.word	index@($__internal_2_$__cuda_sm10x_tcgen05_guardrail_trap_unallocated_columns_being_dealloced)
        /*0014*/ 	.word	0x00000000


	//----- nvinfo : EIATTR_FRAME_SIZE
	.align		4
.L_21:
        /*0018*/ 	.byte	0x04, 0x11
        /*001a*/ 	.short	(.L_23 - .L_22)
	.align		4
.L_22:
        /*001c*/ 	.word	index@($__internal_1_$__cuda_sm10x_tcgen05_guardrail_trap_phase_invalid_during_alloc)
        /*0020*/ 	.word	0x00000000


	//----- nvinfo : EIATTR_FRAME_SIZE
	.align		4
.L_23:
        /*0024*/ 	.byte	0x04, 0x11
        /*0026*/ 	.short	(.L_25 - .L_24)
	.align		4
.L_24:
        /*0028*/ 	.word	index@($__internal_0_$__cuda_sm10x_tcgen05_guardrail_trap_col_being_dealloced_not_returned_by_alloc)
        /*002c*/ 	.word	0x00000000


	//----- nvinfo : EIATTR_FRAME_SIZE
	.align		4
.L_25:
        /*0030*/ 	.byte	0x04, 0x11
        /*0032*/ 	.short	(.L_27 - .L_26)
	.align		4
.L_26:
        /*0034*/ 	.word	index@(_ZN7cutlass13device_kernelINS_4gemm6kernel13GemmUniversalIN4cute5tupleIJiiiiEEENS1_10collective13CollectiveMmaINS1_35MainloopSm100TmaUmmaWarpSpecializedILi6ELi2ELi4ENS5_IJNS4_1CILi8EEENSA_ILi1EEESC_EEEEENS5_IJNSA_ILi64EEESF_NSA_ILi128EEEEEENS_6half_tENS5_IJlSC_lEEESI_SJ_NS4_8TiledMMAINS4_8MMA_AtomIJNS4_20SM100_MMA_F16BF16_SSISI_SI_fLi64ELi64ELNS4_4UMMA5MajorE0ELSO_0ELNSN_7ScaleInE0ELSP_0EEEEEENS4_6LayoutINS5_IJSC_SC_SC_EEENS5_IJNSA_ILi0EEESU_SU_EEEEENS5_IJNS4_10UnderscoreESX_SX_EEEEENS4_13SM90_TMA_LOADENS4_14ComposedLayoutINS4_7SwizzleILi3ELi4ELi3EEENS4_18smem_ptr_flag_bitsILi16EEENSS_INS5_IJSB_SF_EEENS5_IJSF_SC_EEEEEEEvNS4_8identityENS4_23SM90_TMA_LOAD_MULTICASTES19_vS1A_EENS_8epilogue10collective18CollectiveEpilogueINS1D_23Sm100TmaWarpSpecializedILi3ELi2ELi16ELb1ELb0EEEJSH_NS5_IJNSS_ISF_SC_EENSS_INSA_ILi32EEESC_EEEEESI_SJ_SI_SJ_NS1D_6fusion15FusionCallbacksIS1H_NS1M_17LinearCombinationISI_fSI_fLNS_15FloatRoundStyleE2EEESH_S1L_JEEENS4_5SM1004TMEM4LOAD26SM100_TMEM_LOAD_16dp256b4xES10_NS11_INS12_ILi2ELi4ELi3EEES15_NSS_INS5_IJSB_S1J_EEENS5_IJS1J_SC_EEEEEEENS4_17SM75_U32x4_LDSM_NENS4_14SM90_TMA_STOREES20_NS4_17SM90_U32x4_STSM_NENS4_39AutoVectorizingCopyWithAssumedAlignmentILi128EEEEEEvvEEEEvNT_6ParamsE)
        /*0038*/ 	.word	0x00000000


	//----- nvinfo : EIATTR_MIN_STACK_SIZE
	.align		4
.L_27:
        /*003c*/ 	.byte	0x04, 0x12
        /*003e*/ 	.short	(.L_29 - .L_28)
	.align		4
.L_28:
        /*0040*/ 	.word	index@(_ZN7cutlass13device_kernelINS_4gemm6kernel13GemmUniversalIN4cute5tupleIJiiiiEEENS1_10collective13CollectiveMmaINS1_35MainloopSm100TmaUmmaWarpSpecializedILi6ELi2ELi4ENS5_IJNS4_1CILi8EEENSA_ILi1EEESC_EEEEENS5_IJNSA_ILi64EEESF_NSA_ILi128EEEEEENS_6half_tENS5_IJlSC_lEEESI_SJ_NS4_8TiledMMAINS4_8MMA_AtomIJNS4_20SM100_MMA_F16BF16_SSISI_SI_fLi64ELi64ELNS4_4UMMA5MajorE0ELSO_0ELNSN_7ScaleInE0ELSP_0EEEEEENS4_6LayoutINS5_IJSC_SC_SC_EEENS5_IJNSA_ILi0EEESU_SU_EEEEENS5_IJNS4_10UnderscoreESX_SX_EEEEENS4_13SM90_TMA_LOADENS4_14ComposedLayoutINS4_7SwizzleILi3ELi4ELi3EEENS4_18smem_ptr_flag_bitsILi16EEENSS_INS5_IJSB_SF_EEENS5_IJSF_SC_EEEEEEEvNS4_8identityENS4_23SM90_TMA_LOAD_MULTICASTES19_vS1A_EENS_8epilogue10collective18CollectiveEpilogueINS1D_23Sm100TmaWarpSpecializedILi3ELi2ELi16ELb1ELb0EEEJSH_NS5_IJNSS_ISF_SC_EENSS_INSA_ILi32EEESC_EEEEESI_SJ_SI_SJ_NS1D_6fusion15FusionCallbacksIS1H_NS1M_17LinearCombinationISI_fSI_fLNS_15FloatRoundStyleE2EEESH_S1L_JEEENS4_5SM1004TMEM4LOAD26SM100_TMEM_LOAD_16dp256b4xES10_NS11_INS12_ILi2ELi4ELi3EEES15_NSS_INS5_IJSB_S1J_EEENS5_IJS1J_SC_EEEEEEENS4_17SM75_U32x4_LDSM_NENS4_14SM90_TMA_STOREES20_NS4_17SM90_U32x4_STSM_NENS4_39AutoVectorizingCopyWithAssumedAlignmentILi128EEEEEEvvEEEEvNT_6ParamsE)
        /*0044*/ 	.word	0x00000000
.L_29:


//--------------------- .nv.compat                --------------------------
	.section	.nv.compat,"",@"SHT_CUDA_COMPAT_INFO"
	.align	4
        /*0000*/ 	.byte	0x02, 0x09, 0x01, 0x00, 0x02, 0x02, 0x02, 0x00, 0x02, 0x05, 0x05, 0x00, 0x03, 0x07, 0x01, 0x01
        /*0010*/ 	.byte	0x02, 0x03, 0x01, 0x00, 0x02, 0x06, 0x01, 0x00, 0x04, 0x0b, 0x08, 0x00, 0x09, 0x00, 0x00, 0x00
        /*0020*/ 	.byte	0x00, 0x00, 0x00, 0x00


//--------------------- .nv.info._ZN7cutlass13device_kernelINS_4gemm6kernel13GemmUniversalIN4cute5tupleIJiiiiEEENS1_10collective13CollectiveMmaINS1_35MainloopSm100TmaUmmaWarpSpecializedILi6ELi2ELi4ENS5_IJNS4_1CILi8EEENSA_ILi1EEESC_EEEEENS5_IJNSA_ILi64EEESF_NSA_ILi128EEEEEENS_6half_tENS5_IJlSC_lEEESI_SJ_NS4_8TiledMMAINS4_8MMA_AtomIJNS4_20SM100_MMA_F16BF16_SSISI_SI_fLi64ELi64ELNS4_4UMMA5MajorE0ELSO_0ELNSN_7ScaleInE0ELSP_0EEEEEENS4_6LayoutINS5_IJSC_SC_SC_EEENS5_IJNSA_ILi0EEESU_SU_EEEEENS5_IJNS4_10UnderscoreESX_SX_EEEEENS4_13SM90_TMA_LOADENS4_14ComposedLayoutINS4_7SwizzleILi3ELi4ELi3EEENS4_18smem_ptr_flag_bitsILi16EEENSS_INS5_IJSB_SF_EEENS5_IJSF_SC_EEEEEEEvNS4_8identityENS4_23SM90_TMA_LOAD_MULTICASTES19_vS1A_EENS_8epilogue10collective18CollectiveEpilogueINS1D_23Sm100TmaWarpSpecializedILi3ELi2ELi16ELb1ELb0EEEJSH_NS5_IJNSS_ISF_SC_EENSS_INSA_ILi32EEESC_EEEEESI_SJ_SI_SJ_NS1D_6fusion15FusionCallbacksIS1H_NS1M_17LinearCombinationISI_fSI_fLNS_15FloatRoundStyleE2EEESH_S1L_JEEENS4_5SM1004TMEM4LOAD26SM100_TMEM_LOAD_16dp256b4xES10_NS11_INS12_ILi2ELi4ELi3EEES15_NSS_INS5_IJSB_S1J_EEENS5_IJS1J_SC_EEEEEEENS4_17SM75_U32x4_LDSM_NENS4_14SM90_TMA_STOREES20_NS4_17SM90_U32x4_STSM_NENS4_39AutoVectorizingCopyWithAssumedAlignmentILi128EEEEEEvvEEEEvNT_6ParamsE --------------------------
	.section	.nv.info._ZN7cutlass13device_kernelINS_4gemm6kernel13GemmUniversalIN4cute5tupleIJiiiiEEENS1_10collective13CollectiveMmaINS1_35MainloopSm100TmaUmmaWarpSpecializedILi6ELi2ELi4ENS5_IJNS4_1CILi8EEENSA_ILi1EEESC_EEEEENS5_IJNSA_ILi64EEESF_NSA_ILi128EEEEEENS_6half_tENS5_IJlSC_lEEESI_SJ_NS4_8TiledMMAINS4_8MMA_AtomIJNS4_20SM100_MMA_F16BF16_SSISI_SI_fLi64ELi64ELNS4_4UMMA5MajorE0ELSO_0ELNSN_7ScaleInE0ELSP_0EEEEEENS4_6LayoutINS5_IJSC_SC_SC_EEENS5_IJNSA_ILi0EEESU_SU_EEEEENS5_IJNS4_10UnderscoreESX_SX_EEEEENS4_13SM90_TMA_LOADENS4_14ComposedLayoutINS4_7SwizzleILi3ELi4ELi3EEENS4_18smem_ptr_flag_bitsILi16EEENSS_INS5_IJSB_SF_EEENS5_IJSF_SC_EEEEEEEvNS4_8identityENS4_23SM90_TMA_LOAD_MULTICASTES19_vS1A_EENS_8epilogue10collective18CollectiveEpilogueINS1D_23Sm100TmaWarpSpecializedILi3ELi2ELi16ELb1ELb0EEEJSH_NS5_IJNSS_ISF_SC_EENSS_INSA_ILi32EEESC_EEEEESI_SJ_SI_SJ_NS1D_6fusion15FusionCallbacksIS1H_NS1M_17LinearCombinationISI_fSI_fLNS_15FloatRoundStyleE2EEESH_S1L_JEEENS4_5SM1004TMEM4LOAD26SM100_TMEM_LOAD_16dp256b4xES10_NS11_INS12_ILi2ELi4ELi3EEES15_NSS_INS5_IJSB_S1J_EEENS5_IJS1J_SC_EEEEEEENS4_17SM75_U32x4_LDSM_NENS4_14SM90_TMA_STOREES20_NS4_17SM90_U32x4_STSM_NENS4_39AutoVectorizingCopyWithAssumedAlignmentILi128EEEEEEvvEEEEvNT_6ParamsE,"",@"SHT_CUDA_INFO"
	.sectionflags	@""
	.align	4


	//----- nvinfo : EIATTR_CUDA_API_VERSION
	.align		4
        /*0000*/ 	.byte	0x04, 0x37
        /*0002*/ 	.short	(.L_31 - .L_30)
.L_30:
        /*0004*/ 	.word	0x00000082


	//----- nvinfo : EIATTR_KPARAM_INFO
	.align		4
.L_31:
        /*0008*/ 	.byte	0x04, 0x17
        /*000a*/ 	.short	(.L_33 - .L_32)
.L_32:
        /*000c*/ 	.word	0x00000000
        /*0010*/ 	.short	0x0000
        /*0012*/ 	.short	0x0000
        /*0014*/ 	.byte	0x00, 0xf0, 0x01, 0x20


	//----- nvinfo : EIATTR_AT_ENTRY_FRAGMENTS
	.align		4
.L_33:
        /*0018*/ 	.byte	0x04, 0x4f
        /*001a*/ 	.short	(.L_35 - .L_34)


	//   ....[0]....
.L_34:
        /*001c*/ 	.word	0x00000006


	//----- nvinfo : EIATTR_RESERVED_SMEM_USED
	.align		4
.L_35:
        /*0020*/ 	.byte	0x01, 0x41
	.zero		2


	//----- nvinfo : EIATTR_SPARSE_MMA_MASK
	.align		4
        /*0024*/ 	.byte	0x03, 0x50
        /*0026*/ 	.short	0x0000


	//----- nvinfo : EIATTR_TCGEN05_1CTA_USED
	.align		4
        /*0028*/ 	.byte	0x01, 0x51
	.zero		2


	//----- nvinfo : EIATTR_MAXREG_COUNT
	.align		4
        /*002c*/ 	.byte	0x03, 0x1b
        /*002e*/ 	.short	0x00ff


	//----- nvinfo : EIATTR_NUM_BARRIERS
	.align		4
        /*0030*/ 	.byte	0x02, 0x4c
        /*0032*/ 	.byte	0x07
	.zero		1


	//----- nvinfo : EIATTR_EXTERNS
	.align		4
        /*0034*/ 	.byte	0x04, 0x0f
        /*0036*/ 	.short	(.L_37 - .L_36)


	//   ....[0]....
	.align		4
.L_36:
        /*0038*/ 	.word	index@(__assertfail)


	//----- nvinfo : EIATTR_MERCURY_ISA_VERSION
	.align		4
.L_37:
        /*003c*/ 	.byte	0x03, 0x5f
        /*003e*/ 	.short	0x0101


	//----- nvinfo : EIATTR_INT_WARP_WIDE_INSTR_OFFSETS
	.align		4
        /*0040*/ 	.byte	0x04, 0x31
        /*0042*/ 	.short	(.L_39 - .L_38)


	//   ....[0]....
.L_38:
        /*0044*/ 	.word	0x00004290


	//   ....[1]....
        /*0048*/ 	.word	0x000042c0


	//   ....[2]....
        /*004c*/ 	.word	0x000042e0


	//   ....[3]....
        /*0050*/ 	.word	0x00004e60


	//   ....[4]....
        /*0054*/ 	.word	0x00004f80


	//   ....[5]....
        /*0058*/ 	.word	0x000050d0


	//   ....[6]....
        /*005c*/ 	.word	0x000051f0


	//----- nvinfo : EIATTR_COOP_GROUP_MASK_REGIDS
	.align		4
.L_39:
        /*0060*/ 	.byte	0x04, 0x29
        /*0062*/ 	.short	(.L_41 - .L_40)


	//   ....[0]....
.L_40:
        /*0064*/ 	.word	0xffffffff


	//   ....[1]....
        /*0068*/ 	.word	0xffffffff


	//   ....[2]....
        /*006c*/ 	.word	0xffffffff


	//   ....[3]....
        /*0070*/ 	.word	0xffffffff


	//   ....[4]....
        /*0074*/ 	.word	0xffffffff


	//   ....[5]....
        /*0078*/ 	.word	0xffffffff


	//   ....[6]....
        /*007c*/ 	.word	0xffffffff


	//   ....[7]....
        /*0080*/ 	.word	0xffffffff


	//   ....[8]....
        /*0084*/ 	.word	0xffffffff


	//   ....[9]....
        /*0088*/ 	.word	0xffffffff


	//   ....[10]....
        /*008c*/ 	.word	0xffffffff


	//   ....[11]....
        /*0090*/ 	.word	0xffffffff


	//   ....[12]....
        /*0094*/ 	.word	0xffffffff


	//   ....[13]....
        /*0098*/ 	.word	0xffffffff


	//----- nvinfo : EIATTR_COOP_GROUP_INSTR_OFFSETS
	.align		4
.L_41:
        /*009c*/ 	.byte	0x04, 0x28
        /*009e*/ 	.short	(.L_43 - .L_42)


	//   ....[0]....
.L_42:
        /*00a0*/ 	.word	0x00000080


	//   ....[1]....
        /*00a4*/ 	.word	0x000004f0


	//   ....[2]....
        /*00a8*/ 	.word	0x000006d0


	//   ....[3]....
        /*00ac*/ 	.word	0x00000850


	//   ....[4]....
        /*00b0*/ 	.word	0x00000950


	//   ....[5]....
        /*00b4*/ 	.word	0x00000ac0


	//   ....[6]....
        /*00b8*/ 	.word	0x00000c60


	//   ....[7]....
        /*00bc*/ 	.word	0x00000e10


	//   ....[8]....
        /*00c0*/ 	.word	0x000022e0


	//   ....[9]....
        /*00c4*/ 	.word	0x000032c0


	//   ....[10]....
        /*00c8*/ 	.word	0x000034d0


	//   ....[11]....
        /*00cc*/ 	.word	0x00003500


	//   ....[12]....
        /*00d0*/ 	.word	0x00004170


	//   ....[13]....
        /*00d4*/ 	.word	0x000043a0


	//----- nvinfo : EIATTR_VRC_CTA_INIT_COUNT
	.align		4
.L_43:
        /*00d8*/ 	.byte	0x02, 0x4a
        /*00da*/ 	.byte	0x80
	.zero		1


	//----- nvinfo : EIATTR_SYSCALL_OFFSETS
	.align		4
        /*00dc*/ 	.byte	0x04, 0x46
        /*00de*/ 	.short	(.L_45 - .L_44)


	//   ....[0]....
.L_44:
        /*00e0*/ 	.word	0x00005f10


	//   ....[1]....
        /*00e4*/ 	.word	0x00006000


	//   ....[2]....
        /*00e8*/ 	.word	0x00006840


	//   ....[3]....
        /*00ec*/ 	.word	0x00007190


	//----- nvinfo : EIATTR_MBARRIER_INSTR_OFFSETS
	.align		4
.L_45:
        /*00f0*/ 	.byte	0x04, 0x39
        /*00f2*/ 	.short	(.L_47 - .L_46)


	//   ....[0]....
.L_46:
        /*00f4*/ 	.word	0x00000600
        /*00f8*/ 	.word	0x000000ff
        /*00fc*/ 	.word	0x00000000
        /*0100*/ 	.short	0x0100
        /*0102*/ 	.byte	0x04
	.zero		1


	//   ....[1]....
        /*0104*/ 	.word	0x00000610
        /*0108*/ 	.word	0x000000ff
        /*010c*/ 	.word	0x00000030
        /*0110*/ 	.short	0x0100
        /*0112*/ 	.byte	0x04
	.zero		1


	//   ....[2]....
        /*0114*/ 	.word	0x00000620
        /*0118*/ 	.word	0x000000ff
        /*011c*/ 	.word	0x00000008
        /*0120*/ 	.short	0x0100
        /*0122*/ 	.byte	0x04
	.zero		1


	//   ....[3]....
        /*0124*/ 	.word	0x00000630
        /*0128*/ 	.word	0x000000ff
        /*012c*/ 	.word	0x00000038
        /*0130*/ 	.short	0x0100
        /*0132*/ 	.byte	0x04
	.zero		1


	//   ....[4]....
        /*0134*/ 	.word	0x00000640
        /*0138*/ 	.word	0x000000ff
        /*013c*/ 	.word	0x00000010
        /*0140*/ 	.short	0x0100
        /*0142*/ 	.byte	0x04
	.zero		1


	//   ....[5]....
        /*0144*/ 	.word	0x00000650
        /*0148*/ 	.word	0x000000ff
        /*014c*/ 	.word	0x00000040
        /*0150*/ 	.short	0x0100
        /*0152*/ 	.byte	0x04
	.zero		1


	//   ....[6]....
        /*0154*/ 	.word	0x00000660
        /*0158*/ 	.word	0x000000ff
        /*015c*/ 	.word	0x00000018
        /*0160*/ 	.short	0x0100
        /*0162*/ 	.byte	0x04
	.zero		1


	//   ....[7]....
        /*0164*/ 	.word	0x00000670
        /*0168*/ 	.word	0x000000ff
        /*016c*/ 	.word	0x00000048
        /*0170*/ 	.short	0x0100
        /*0172*/ 	.byte	0x04
	.zero		1


	//   ....[8]....
        /*0174*/ 	.word	0x00000680
        /*0178*/ 	.word	0x000000ff
        /*017c*/ 	.word	0x00000020
        /*0180*/ 	.short	0x0100
        /*0182*/ 	.byte	0x04
	.zero		1


	//   ....[9]....
        /*0184*/ 	.word	0x00000690
        /*0188*/ 	.word	0x000000ff
        /*018c*/ 	.word	0x00000050
        /*0190*/ 	.short	0x0100
        /*0192*/ 	.byte	0x04
	.zero		1


	//   ....[10]....
        /*0194*/ 	.word	0x000006a0
        /*0198*/ 	.word	0x000000ff
        /*019c*/ 	.word	0x00000028
        /*01a0*/ 	.short	0x0100
        /*01a2*/ 	.byte	0x04
	.zero		1


	//   ....[11]....
        /*01a4*/ 	.word	0x000006b0
        /*01a8*/ 	.word	0x000000ff
        /*01ac*/ 	.word	0x00000058
        /*01b0*/ 	.short	0x0100
        /*01b2*/ 	.byte	0x04
	.zero		1


	//   ....[12]....
        /*01b4*/ 	.word	0x000007e0
        /*01b8*/ 	.word	0x000000ff
        /*01bc*/ 	.word	0x00000060
        /*01c0*/ 	.short	0x0100
        /*01c2*/ 	.byte	0x04
	.zero		1


	//   ....[13]....
        /*01c4*/ 	.word	0x000007f0
        /*01c8*/ 	.word	0x000000ff
        /*01cc*/ 	.word	0x00000078
        /*01d0*/ 	.short	0x0100
        /*01d2*/ 	.byte	0x04
	.zero		1


	//   ....[14]....
        /*01d4*/ 	.word	0x00000800
        /*01d8*/ 	.word	0x000000ff
        /*01dc*/ 	.word	0x00000068
        /*01e0*/ 	.short	0x0100
        /*01e2*/ 	.byte	0x04
	.zero		1


	//   ....[15]....
        /*01e4*/ 	.word	0x00000810
        /*01e8*/ 	.word	0x000000ff
        /*01ec*/ 	.word	0x00000080
        /*01f0*/ 	.short	0x0100
        /*01f2*/ 	.byte	0x04
	.zero		1


	//   ....[16]....
        /*01f4*/ 	.word	0x00000820
        /*01f8*/ 	.word	0x000000ff
        /*01fc*/ 	.word	0x00000070
        /*0200*/ 	.short	0x0100
        /*0202*/ 	.byte	0x04
	.zero		1


	//   ....[17]....
        /*0204*/ 	.word	0x00000830
        /*0208*/ 	.word	0x000000ff
        /*020c*/ 	.word	0x00000088
        /*0210*/ 	.short	0x0100
        /*0212*/ 	.byte	0x04
	.zero		1


	//   ....[18]....
        /*0214*/ 	.word	0x00000920
        /*0218*/ 	.word	0x000000ff
        /*021c*/ 	.word	0x00000090
        /*0220*/ 	.short	0x0100
        /*0222*/ 	.byte	0x06
	.zero		1


	//   ....[19]....
        /*0224*/ 	.word	0x00000930
        /*0228*/ 	.word	0x000000ff
        /*022c*/ 	.word	0x00000098
        /*0230*/ 	.short	0x0100
        /*0232*/ 	.byte	0x06
	.zero		1


	//   ....[20]....
        /*0234*/ 	.word	0x00000a70
        /*0238*/ 	.word	0x000000ff
        /*023c*/ 	.word	0x000000a0
        /*0240*/ 	.short	0x0100
        /*0242*/ 	.byte	0x06
	.zero		1


	//   ....[21]....
        /*0244*/ 	.word	0x00000a80
        /*0248*/ 	.word	0x000000ff
        /*024c*/ 	.word	0x000000b0
        /*0250*/ 	.short	0x0100
        /*0252*/ 	.byte	0x06
	.zero		1


	//   ....[22]....
        /*0254*/ 	.word	0x00000a90
        /*0258*/ 	.word	0x000000ff
        /*025c*/ 	.word	0x000000a8
        /*0260*/ 	.short	0x0100
        /*0262*/ 	.byte	0x06
	.zero		1


	//   ....[23]....
        /*0264*/ 	.word	0x00000aa0
        /*0268*/ 	.word	0x000000ff
        /*026c*/ 	.word	0x000000b8
        /*0270*/ 	.short	0x0100
        /*0272*/ 	.byte	0x06
	.zero		1


	//   ....[24]....
        /*0274*/ 	.word	0x00000bd0
        /*0278*/ 	.word	0x000000ff
        /*027c*/ 	.word	0x000000c0
        /*0280*/ 	.short	0x0100
        /*0282*/ 	.byte	0x04
	.zero		1


	//   ....[25]....
        /*0284*/ 	.word	0x00000be0
        /*0288*/ 	.word	0x000000ff
        /*028c*/ 	.word	0x000000e0
        /*0290*/ 	.short	0x0100
        /*0292*/ 	.byte	0x04
	.zero		1


	//   ....[26]....
        /*0294*/ 	.word	0x00000bf0
        /*0298*/ 	.word	0x000000ff
        /*029c*/ 	.word	0x000000c8
        /*02a0*/ 	.short	0x0100
        /*02a2*/ 	.byte	0x04
	.zero		1


	//   ....[27]....
        /*02a4*/ 	.word	0x00000c00
        /*02a8*/ 	.word	0x000000ff
        /*02ac*/ 	.word	0x000000e8
        /*02b0*/ 	.short	0x0100
        /*02b2*/ 	.byte	0x04
	.zero		1


	//   ....[28]....
        /*02b4*/ 	.word	0x00000c10
        /*02b8*/ 	.word	0x000000ff
        /*02bc*/ 	.word	0x000000d0
        /*02c0*/ 	.short	0x0100
        /*02c2*/ 	.byte	0x04
	.zero		1


	//   ....[29]....
        /*02c4*/ 	.word	0x00000c20
        /*02c8*/ 	.word	0x000000ff
        /*02cc*/ 	.word	0x000000f0
        /*02d0*/ 	.short	0x0100
        /*02d2*/ 	.byte	0x04
	.zero		1


	//   ....[30]....
        /*02d4*/ 	.word	0x00000c30
        /*02d8*/ 	.word	0x000000ff
        /*02dc*/ 	.word	0x000000d8
        /*02e0*/ 	.short	0x0100
        /*02e2*/ 	.byte	0x04
	.zero		1


	//   ....[31]....
        /*02e4*/ 	.word	0x00000c40
        /*02e8*/ 	.word	0x000000ff
        /*02ec*/ 	.word	0x000000f8
        /*02f0*/ 	.short	0x0100
        /*02f2*/ 	.byte	0x04
	.zero		1


	//   ....[32]....
        /*02f4*/ 	.word	0x00000d30
        /*02f8*/ 	.word	0x000000ff
        /*02fc*/ 	.word	0x00000100
        /*0300*/ 	.short	0x0100
        /*0302*/ 	.byte	0x04
	.zero		1


	//   ....[33]....
        /*0304*/ 	.word	0x00000d40
        /*0308*/ 	.word	0x000000ff
        /*030c*/ 	.word	0x00000110
        /*0310*/ 	.short	0x0100
        /*0312*/ 	.byte	0x04
	.zero		1


	//   ....[34]....
        /*0314*/ 	.word	0x00000d50
        /*0318*/ 	.word	0x000000ff
        /*031c*/ 	.word	0x00000108
        /*0320*/ 	.short	0x0100
        /*0322*/ 	.byte	0x04
	.zero		1


	//   ....[35]....
        /*0324*/ 	.word	0x00000d60
        /*0328*/ 	.word	0x000000ff
        /*032c*/ 	.word	0x00000118
        /*0330*/ 	.short	0x0100
        /*0332*/ 	.byte	0x04
	.zero		1


	//   ....[36]....
        /*0334*/ 	.word	0x000019e0
        /*0338*/ 	.word	0x00000000
        /*033c*/ 	.word	0x00000110
        /*0340*/ 	.short	0x010a
        /*0342*/ 	.byte	0xff
	.zero		1


	//   ....[37]....
        /*0344*/ 	.word	0x00001a10
        /*0348*/ 	.word	0x00000000
        /*034c*/ 	.word	0x00000100
        /*0350*/ 	.short	0x0101
        /*0352*/ 	.byte	0xff
	.zero		1


	//   ....[38]....
        /*0354*/ 	.word	0x00001ae0
        /*0358*/ 	.word	0x000000ff
        /*035c*/ 	.word	0x00000030
        /*0360*/ 	.short	0x010a
        /*0362*/ 	.byte	0x04
	.zero		1


	//   ....[39]....
        /*0364*/ 	.word	0x00001b60
        /*0368*/ 	.word	0x000000ff
        /*036c*/ 	.word	0x00000030
        /*0370*/ 	.short	0x010a
        /*0372*/ 	.byte	0x21
	.zero		1


	//   ....[40]....
        /*0374*/ 	.word	0x00001cf0
        /*0378*/ 	.word	0x000000ff
        /*037c*/ 	.word	0x00000030
        /*0380*/ 	.short	0x010a
        /*0382*/ 	.byte	0x05
	.zero		1


	//   ....[41]....
        /*0384*/ 	.word	0x00001ee0
        /*0388*/ 	.word	0x000000ff
        /*038c*/ 	.word	0x00000098
        /*0390*/ 	.short	0x0101
        /*0392*/ 	.byte	0x0d
	.zero		1


	//   ....[42]....
        /*0394*/ 	.word	0x00001f00
        /*0398*/ 	.word	0x000000ff
        /*039c*/ 	.word	0x00000030
        /*03a0*/ 	.short	0x010a
        /*03a2*/ 	.byte	0x04
	.zero		1


	//   ....[43]....
        /*03a4*/ 	.word	0x00001f80
        /*03a8*/ 	.word	0x000000ff
        /*03ac*/ 	.word	0x00000030
        /*03b0*/ 	.short	0x010a
        /*03b2*/ 	.byte	0x21
	.zero		1


	//   ....[44]....
        /*03b4*/ 	.word	0x00002110
        /*03b8*/ 	.word	0x000000ff
        /*03bc*/ 	.word	0x00000030
        /*03c0*/ 	.short	0x010a
        /*03c2*/ 	.byte	0x05
	.zero		1


	//   ....[45]....
        /*03c4*/ 	.word	0x00002310
        /*03c8*/ 	.word	0x00000003
        /*03cc*/ 	.word	0x000000a0
        /*03d0*/ 	.short	0x010a
        /*03d2*/ 	.byte	0xff
	.zero		1


	//   ....[46]....
        /*03d4*/ 	.word	0x00002460
        /*03d8*/ 	.word	0x00000000
        /*03dc*/ 	.word	0x00000000
        /*03e0*/ 	.short	0x0101
        /*03e2*/ 	.byte	0xff
	.zero		1


	//   ....[47]....
        /*03e4*/ 	.word	0x00002a20
        /*03e8*/ 	.word	0x000000ff
        /*03ec*/ 	.word	0x00000000
        /*03f0*/ 	.short	0x010a
        /*03f2*/ 	.byte	0x04
	.zero		1


	//   ....[48]....
        /*03f4*/ 	.word	0x00002ab0
        /*03f8*/ 	.word	0x000000ff
        /*03fc*/ 	.word	0x00000000
        /*0400*/ 	.short	0x010a
        /*0402*/ 	.byte	0x05
	.zero		1


	//   ....[49]....
        /*0404*/ 	.word	0x00002b40
        /*0408*/ 	.word	0x000000ff
        /*040c*/ 	.word	0x00000000
        /*0410*/ 	.short	0x010a
        /*0412*/ 	.byte	0x05
	.zero		1


	//   ....[50]....
        /*0414*/ 	.word	0x00002bd0
        /*0418*/ 	.word	0x000000ff
        /*041c*/ 	.word	0x00000000
        /*0420*/ 	.short	0x010a
        /*0422*/ 	.byte	0x05
	.zero		1


	//   ....[51]....
        /*0424*/ 	.word	0x00002c60
        /*0428*/ 	.word	0x000000ff
        /*042c*/ 	.word	0x00000000
        /*0430*/ 	.short	0x010a
        /*0432*/ 	.byte	0x05
	.zero		1


	//   ....[52]....
        /*0434*/ 	.word	0x00002d00
        /*0438*/ 	.word	0x00000000
        /*043c*/ 	.word	0x00000000
        /*0440*/ 	.short	0x010a
        /*0442*/ 	.byte	0xff
	.zero		1


	//   ....[53]....
        /*0444*/ 	.word	0x00002e20
        /*0448*/ 	.word	0x00000002
        /*044c*/ 	.word	0x00000100
        /*0450*/ 	.short	0x010a
        /*0452*/ 	.byte	0xff
	.zero		1


	//   ....[54]....
        /*0454*/ 	.word	0x00002e90
        /*0458*/ 	.word	0x00000002
        /*045c*/ 	.word	0x00000000
        /*0460*/ 	.short	0x0101
        /*0462*/ 	.byte	0xff
	.zero		1


	//   ....[55]....
        /*0464*/ 	.word	0x00002eb0
        /*0468*/ 	.word	0x000000ff
        /*046c*/ 	.word	0x000000b0
        /*0470*/ 	.short	0x010a
        /*0472*/ 	.byte	0x04
	.zero		1


	//   ....[56]....
        /*0474*/ 	.word	0x00002fd0
        /*0478*/ 	.word	0x00000002
        /*047c*/ 	.word	0x000000a0
        /*0480*/ 	.short	0x010a
        /*0482*/ 	.byte	0xff
	.zero		1


	//   ....[57]....
        /*0484*/ 	.word	0x000030d0
        /*0488*/ 	.word	0x00000002
        /*048c*/ 	.word	0x00000000
        /*0490*/ 	.short	0x0101
        /*0492*/ 	.byte	0xff
	.zero		1


	//   ....[58]....
        /*0494*/ 	.word	0x00003160
        /*0498*/ 	.word	0x000000ff
        /*049c*/ 	.word	0x000000b0
        /*04a0*/ 	.short	0x0106
        /*04a2*/ 	.byte	0x04
	.zero		1


	//   ....[59]....
        /*04a4*/ 	.word	0x00003180
        /*04a8*/ 	.word	0x000000ff
        /*04ac*/ 	.word	0x000000b0
        /*04b0*/ 	.short	0x010a
        /*04b2*/ 	.byte	0x04
	.zero		1


	//   ....[60]....
        /*04b4*/ 	.word	0x00003210
        /*04b8*/ 	.word	0x000000ff
        /*04bc*/ 	.word	0x000000b0
        /*04c0*/ 	.short	0x0106
        /*04c2*/ 	.byte	0x07
	.zero		1


	//   ....[61]....
        /*04c4*/ 	.word	0x00003250
        /*04c8*/ 	.word	0x00000000
        /*04cc*/ 	.word	0x000000b0
        /*04d0*/ 	.short	0x010a
        /*04d2*/ 	.byte	0xff
	.zero		1


	//   ....[62]....
        /*04d4*/ 	.word	0x00003820
        /*04d8*/ 	.word	0x00000000
        /*04dc*/ 	.word	0x000000a0
        /*04e0*/ 	.short	0x010a
        /*04e2*/ 	.byte	0xff
	.zero		1


	//   ....[63]....
        /*04e4*/ 	.word	0x00003920
        /*04e8*/ 	.word	0x00000003
        /*04ec*/ 	.word	0x00000000
        /*04f0*/ 	.short	0x0101
        /*04f2*/ 	.byte	0xff
	.zero		1


	//   ....[64]....
        /*04f4*/ 	.word	0x00003930
        /*04f8*/ 	.word	0x000000ff
        /*04fc*/ 	.word	0x00000000
        /*0500*/ 	.short	0x010a
        /*0502*/ 	.byte	0x04
	.zero		1


	//   ....[65]....
        /*0504*/ 	.word	0x000039b0
        /*0508*/ 	.word	0x000000ff
        /*050c*/ 	.word	0x000000e0
        /*0510*/ 	.short	0x010a
        /*0512*/ 	.byte	0x2e
	.zero		1


	//   ....[66]....
        /*0514*/ 	.word	0x00003a90
        /*0518*/ 	.word	0x000000ff
        /*051c*/ 	.word	0x00000000
        /*0520*/ 	.short	0x010a
        /*0522*/ 	.byte	0x07
	.zero		1


	//   ....[67]....
        /*0524*/ 	.word	0x00003bd0
        /*0528*/ 	.word	0x000000ff
        /*052c*/ 	.word	0x00000000
        /*0530*/ 	.short	0x010a
        /*0532*/ 	.byte	0x04
	.zero		1


	//   ....[68]....
        /*0534*/ 	.word	0x00003fa0
        /*0538*/ 	.word	0x000000ff
        /*053c*/ 	.word	0x00000000
        /*0540*/ 	.short	0x010a
        /*0542*/ 	.byte	0x04
	.zero		1


	//   ....[69]....
        /*0544*/ 	.word	0x00004030
        /*0548*/ 	.word	0x000000ff
        /*054c*/ 	.word	0x00000000
        /*0550*/ 	.short	0x010a
        /*0552*/ 	.byte	0x05
	.zero		1


	//   ....[70]....
        /*0554*/ 	.word	0x000040c0
        /*0558*/ 	.word	0x000000ff
        /*055c*/ 	.word	0x00000000
        /*0560*/ 	.short	0x010a
        /*0562*/ 	.byte	0x05
	.zero		1


	//   ....[71]....
        /*0564*/ 	.word	0x00004150
        /*0568*/ 	.word	0x000000ff
        /*056c*/ 	.word	0x00000000
        /*0570*/ 	.short	0x010a
        /*0572*/ 	.byte	0x04
	.zero		1


	//   ....[72]....
        /*0574*/ 	.word	0x00004630
        /*0578*/ 	.word	0x00000008
        /*057c*/ 	.word	0x000000a0
        /*0580*/ 	.short	0x010a
        /*0582*/ 	.byte	0xff
	.zero		1


	//   ....[73]....
        /*0584*/ 	.word	0x000047a0
        /*0588*/ 	.word	0x00000000
        /*058c*/ 	.word	0x00000000
        /*0590*/ 	.short	0x0101
        /*0592*/ 	.byte	0xff
	.zero		1


	//   ....[74]....
        /*0594*/ 	.word	0x00004c70
        /*0598*/ 	.word	0x000000ff
        /*059c*/ 	.word	0x00000098
        /*05a0*/ 	.short	0x010a
        /*05a2*/ 	.byte	0x18
	.zero		1


	//   ....[75]....
        /*05a4*/ 	.word	0x00004e40
        /*05a8*/ 	.word	0x000000ff
        /*05ac*/ 	.word	0x00000078
        /*05b0*/ 	.short	0x010a
        /*05b2*/ 	.byte	0x04
	.zero		1


	//   ....[76]....
        /*05b4*/ 	.word	0x00005020
        /*05b8*/ 	.word	0x000000ff
        /*05bc*/ 	.word	0x00000060
        /*05c0*/ 	.short	0x010b
        /*05c2*/ 	.byte	0x04
	.zero		1


	//   ....[77]....
        /*05c4*/ 	.word	0x00005030
        /*05c8*/ 	.word	0x000000ff
        /*05cc*/ 	.word	0x00000000
        /*05d0*/ 	.short	0x0101
        /*05d2*/ 	.byte	0x07
	.zero		1


	//   ....[78]....
        /*05d4*/ 	.word	0x00005040
        /*05d8*/ 	.word	0x000000ff
        /*05dc*/ 	.word	0x00000078
        /*05e0*/ 	.short	0x010a
        /*05e2*/ 	.byte	0x05
	.zero		1


	//   ....[79]....
        /*05e4*/ 	.word	0x00005290
        /*05e8*/ 	.word	0x000000ff
        /*05ec*/ 	.word	0x00000060
        /*05f0*/ 	.short	0x010b
        /*05f2*/ 	.byte	0x05
	.zero		1


	//   ....[80]....
        /*05f4*/ 	.word	0x000052a0
        /*05f8*/ 	.word	0x000000ff
        /*05fc*/ 	.word	0x00000000
        /*0600*/ 	.short	0x0101
        /*0602*/ 	.byte	0x04
	.zero		1


	//   ....[81]....
        /*0604*/ 	.word	0x000052f0
        /*0608*/ 	.word	0x000000ff
        /*060c*/ 	.word	0x00000000
        /*0610*/ 	.short	0x010a
        /*0612*/ 	.byte	0x04
	.zero		1


	//   ....[82]....
        /*0614*/ 	.word	0x00005380
        /*0618*/ 	.word	0x000000ff
        /*061c*/ 	.word	0x00000000
        /*0620*/ 	.short	0x010a
        /*0622*/ 	.byte	0x05
	.zero		1


	//   ....[83]....
        /*0624*/ 	.word	0x00005420
        /*0628*/ 	.word	0x00000000
        /*062c*/ 	.word	0x00000000
        /*0630*/ 	.short	0x010a
        /*0632*/ 	.byte	0xff
	.zero		1


	//   ....[84]....
        /*0634*/ 	.word	0x00005780
        /*0638*/ 	.word	0x00000000
        /*063c*/ 	.word	0x000000a0
        /*0640*/ 	.short	0x010a
        /*0642*/ 	.byte	0xff
	.zero		1


	//   ....[85]....
        /*0644*/ 	.word	0x00005850
        /*0648*/ 	.word	0x00000000
        /*064c*/ 	.word	0x00000000
        /*0650*/ 	.short	0x0101
        /*0652*/ 	.byte	0xff
	.zero		1


	//   ....[86]....
        /*0654*/ 	.word	0x00006460
        /*0658*/ 	.word	0x00000002
        /*065c*/ 	.word	0x00000060
        /*0660*/ 	.short	0x010a
        /*0662*/ 	.byte	0xff
	.zero		1


	//   ....[87]....
        /*0664*/ 	.word	0x000064a0
        /*0668*/ 	.word	0x0000001b
        /*066c*/ 	.word	0x000000c0
        /*0670*/ 	.short	0x010a
        /*0672*/ 	.byte	0xff
	.zero		1


	//   ....[88]....
        /*0674*/ 	.word	0x00006590
        /*0678*/ 	.word	0x00000002
        /*067c*/ 	.word	0x00000060
        /*0680*/ 	.short	0x010a
        /*0682*/ 	.byte	0xff
	.zero		1


	//   ....[89]....
        /*0684*/ 	.word	0x00006720
        /*0688*/ 	.word	0x0000001b
        /*068c*/ 	.word	0x000000c0
        /*0690*/ 	.short	0x010a
        /*0692*/ 	.byte	0xff
	.zero		1


	//   ....[90]....
        /*0694*/ 	.word	0x00006ef0
        /*0698*/ 	.word	0x00000000
        /*069c*/ 	.word	0x00000000
        /*06a0*/ 	.short	0x0101
        /*06a2*/ 	.byte	0xff
	.zero		1


	//   ....[91]....
        /*06a4*/ 	.word	0x00006f00
        /*06a8*/ 	.word	0x00000002
        /*06ac*/ 	.word	0x00000060
        /*06b0*/ 	.short	0x010a
        /*06b2*/ 	.byte	0xff
	.zero		1


	//   ....[92]....
        /*06b4*/ 	.word	0x00006fc0
        /*06b8*/ 	.word	0x00000002
        /*06bc*/ 	.word	0x00000060
        /*06c0*/ 	.short	0x010a
        /*06c2*/ 	.byte	0xff
	.zero		1


	//   ....[93]....
        /*06c4*/ 	.word	0x00007370
        /*06c8*/ 	.word	0x000000ff
        /*06cc*/ 	.word	0x00000000
        /*06d0*/ 	.short	0x0101
        /*06d2*/ 	.byte	0x04
	.zero		1


	//   ....[94]....
        /*06d4*/ 	.word	0x000078c0
        /*06d8*/ 	.word	0x00000000
        /*06dc*/ 	.word	0x00000000
        /*06e0*/ 	.short	0x0101
        /*06e2*/ 	.byte	0xff
	.zero		1


	//   ....[95]....
        /*06e4*/ 	.word	0x00007b70
        /*06e8*/ 	.word	0x000000ff
        /*06ec*/ 	.word	0x00000000
        /*06f0*/ 	.short	0x0101
        /*06f2*/ 	.byte	0x04
	.zero		1


	//   ....[96]....
        /*06f4*/ 	.word	0x00007b90
        /*06f8*/ 	.word	0x00000000
        /*06fc*/ 	.word	0x00000110
        /*0700*/ 	.short	0x010a
        /*0702*/ 	.byte	0xff
	.zero		1


	//   ....[97]....
        /*0704*/ 	.word	0x00007bf0
        /*0708*/ 	.word	0x00000000
        /*070c*/ 	.word	0x00000030
        /*0710*/ 	.short	0x010a
        /*0712*/ 	.byte	0xff
	.zero		1


	//   ....[98]....
        /*0714*/ 	.word	0x00007c50
        /*0718*/ 	.word	0x00000000
        /*071c*/ 	.word	0x00000030
        /*0720*/ 	.short	0x010a
        /*0722*/ 	.byte	0xff
	.zero		1


	//   ....[99]....
        /*0724*/ 	.word	0x00007ca0
        /*0728*/ 	.word	0x00000003
        /*072c*/ 	.word	0x000000a0
        /*0730*/ 	.short	0x010a
        /*0732*/ 	.byte	0xff
	.zero		1


	//   ....[100]....
        /*0734*/ 	.word	0x00007d00
        /*0738*/ 	.word	0x00000000
        /*073c*/ 	.word	0x00000000
        /*0740*/ 	.short	0x010a
        /*0742*/ 	.byte	0xff
	.zero		1


	//   ....[101]....
        /*0744*/ 	.word	0x00007d60
        /*0748*/ 	.word	0x00000000
        /*074c*/ 	.word	0x00000000
        /*0750*/ 	.short	0x010a
        /*0752*/ 	.byte	0xff
	.zero		1


	//   ....[102]....
        /*0754*/ 	.word	0x00007dc0
        /*0758*/ 	.word	0x00000000
        /*075c*/ 	.word	0x00000000
        /*0760*/ 	.short	0x010a
        /*0762*/ 	.byte	0xff
	.zero		1


	//   ....[103]....
        /*0764*/ 	.word	0x00007e20
        /*0768*/ 	.word	0x00000000
        /*076c*/ 	.word	0x00000000
        /*0770*/ 	.short	0x010a
        /*0772*/ 	.byte	0xff
	.zero		1


	//   ....[104]....
        /*0774*/ 	.word	0x00007e80
        /*0778*/ 	.word	0x00000000
        /*077c*/ 	.word	0x00000000
        /*0780*/ 	.short	0x010a
        /*0782*/ 	.byte	0xff
	.zero		1


	//   ....[105]....
        /*0784*/ 	.word	0x00007ed0
        /*0788*/ 	.word	0x00000002
        /*078c*/ 	.word	0x00000100
        /*0790*/ 	.short	0x010a
        /*0792*/ 	.byte	0xff
	.zero		1


	//   ....[106]....
        /*0794*/ 	.word	0x00007f30
        /*0798*/ 	.word	0x00000002
        /*079c*/ 	.word	0x000000b0
        /*07a0*/ 	.short	0x010a
        /*07a2*/ 	.byte	0xff
	.zero		1


	//   ....[107]....
        /*07a4*/ 	.word	0x00007f80
        /*07a8*/ 	.word	0x00000002
        /*07ac*/ 	.word	0x000000a0
        /*07b0*/ 	.short	0x010a
        /*07b2*/ 	.byte	0xff
	.zero		1


	//   ....[108]....
        /*07b4*/ 	.word	0x00007fe0
        /*07b8*/ 	.word	0x00000000
        /*07bc*/ 	.word	0x000000b0
        /*07c0*/ 	.short	0x010a
        /*07c2*/ 	.byte	0xff
	.zero		1


	//   ....[109]....
        /*07c4*/ 	.word	0x00008030
        /*07c8*/ 	.word	0x00000000
        /*07cc*/ 	.word	0x000000a0
        /*07d0*/ 	.short	0x010a
        /*07d2*/ 	.byte	0xff
	.zero		1


	//   ....[110]....
        /*07d4*/ 	.word	0x00008090
        /*07d8*/ 	.word	0x00000002
        /*07dc*/ 	.word	0x000000e0
        /*07e0*/ 	.short	0x010a
        /*07e2*/ 	.byte	0xff
	.zero		1


	//   ....[111]....
        /*07e4*/ 	.word	0x000080f0
        /*07e8*/ 	.word	0x00000000
        /*07ec*/ 	.word	0x00000000
        /*07f0*/ 	.short	0x010a
        /*07f2*/ 	.byte	0xff
	.zero		1


	//   ....[112]....
        /*07f4*/ 	.word	0x00008150
        /*07f8*/ 	.word	0x00000000
        /*07fc*/ 	.word	0x00000000
        /*0800*/ 	.short	0x010a
        /*0802*/ 	.byte	0xff
	.zero		1


	//   ....[113]....
        /*0804*/ 	.word	0x000081b0
        /*0808*/ 	.word	0x00000000
        /*080c*/ 	.word	0x00000000
        /*0810*/ 	.short	0x010a
        /*0812*/ 	.byte	0xff
	.zero		1


	//   ....[114]....
        /*0814*/ 	.word	0x00008210
        /*0818*/ 	.word	0x00000000
        /*081c*/ 	.word	0x00000000
        /*0820*/ 	.short	0x010a
        /*0822*/ 	.byte	0xff
	.zero		1


	//   ....[115]....
        /*0824*/ 	.word	0x00008270
        /*0828*/ 	.word	0x00000000
        /*082c*/ 	.word	0x00000000
        /*0830*/ 	.short	0x010a
        /*0832*/ 	.byte	0xff
	.zero		1


	//   ....[116]....
        /*0834*/ 	.word	0x000082c0
        /*0838*/ 	.word	0x00000008
        /*083c*/ 	.word	0x000000a0
        /*0840*/ 	.short	0x010a
        /*0842*/ 	.byte	0xff
	.zero		1


	//   ....[117]....
        /*0844*/ 	.word	0x00008320
        /*0848*/ 	.word	0x00000000
        /*084c*/ 	.word	0x00000098
        /*0850*/ 	.short	0x010a
        /*0852*/ 	.byte	0xff
	.zero		1


	//   ....[118]....
        /*0854*/ 	.word	0x00008380
        /*0858*/ 	.word	0x00000000
        /*085c*/ 	.word	0x00000078
        /*0860*/ 	.short	0x010a
        /*0862*/ 	.byte	0xff
	.zero		1


	//   ....[119]....
        /*0864*/ 	.word	0x000083e0
        /*0868*/ 	.word	0x00000002
        /*086c*/ 	.word	0x00000078
        /*0870*/ 	.short	0x010a
        /*0872*/ 	.byte	0xff
	.zero		1


	//   ....[120]....
        /*0874*/ 	.word	0x00008440
        /*0878*/ 	.word	0x00000000
        /*087c*/ 	.word	0x00000000
        /*0880*/ 	.short	0x010a
        /*0882*/ 	.byte	0xff
	.zero		1


	//   ....[121]....
        /*0884*/ 	.word	0x000084a0
        /*0888*/ 	.word	0x00000000
        /*088c*/ 	.word	0x00000000
        /*0890*/ 	.short	0x010a
        /*0892*/ 	.byte	0xff
	.zero		1


	//   ....[122]....
        /*0894*/ 	.word	0x000084f0
        /*0898*/ 	.word	0x00000000
        /*089c*/ 	.word	0x000000a0
        /*08a0*/ 	.short	0x010a
        /*08a2*/ 	.byte	0xff
	.zero		1


	//   ....[123]....
        /*08a4*/ 	.word	0x00008540
        /*08a8*/ 	.word	0x00000002
        /*08ac*/ 	.word	0x00000060
        /*08b0*/ 	.short	0x010a
        /*08b2*/ 	.byte	0xff
	.zero		1


	//   ....[124]....
        /*08b4*/ 	.word	0x00008590
        /*08b8*/ 	.word	0x0000001b
        /*08bc*/ 	.word	0x000000c0
        /*08c0*/ 	.short	0x010a
        /*08c2*/ 	.byte	0xff
	.zero		1


	//   ....[125]....
        /*08c4*/ 	.word	0x000085e0
        /*08c8*/ 	.word	0x00000002
        /*08cc*/ 	.word	0x00000060
        /*08d0*/ 	.short	0x010a
        /*08d2*/ 	.byte	0xff
	.zero		1


	//----- nvinfo : EIATTR_NUM_MBARRIERS
	.align		4
.L_47:
        /*08d4*/ 	.byte	0x03, 0x38
        /*08d6*/ 	.short	0x0024


	//----- nvinfo : EIATTR_EXIT_INSTR_OFFSETS
	.align		4
        /*08d8*/ 	.byte	0x04, 0x1c
        /*08da*/ 	.short	(.L_49 - .L_48)


	//   ....[0]....
.L_48:
        /*08dc*/ 	.word	0x00002d30


	//   ....[1]....
        /*08e0*/ 	.word	0x00003220


	//   ....[2]....
        /*08e4*/ 	.word	0x00003280


	//   ....[3]....
        /*08e8*/ 	.word	0x000043b0


	//   ....[4]....
        /*08ec*/ 	.word	0x00005450


	//   ....[5]....
        /*08f0*/ 	.word	0x00005490


	//   ....[6]....
        /*08f4*/ 	.word	0x00007a60


	//   ....[7]....
        /*08f8*/ 	.word	0x00007ae0


	//   ....[8]....
        /*08fc*/ 	.word	0x00007b10


	//   ....[9]....
        /*0900*/ 	.word	0x00007b80


	//----- nvinfo : EIATTR_MAX_THREADS
	.align		4
.L_49:
        /*0904*/ 	.byte	0x04, 0x05
        /*0906*/ 	.short	(.L_51 - .L_50)
.L_50:
        /*0908*/ 	.word	0x00000100
        /*090c*/ 	.word	0x00000001
        /*0910*/ 	.word	0x00000001


	//----- nvinfo : EIATTR_CRS_STACK_SIZE
	.align		4
.L_51:
        /*0914*/ 	.byte	0x04, 0x1e
        /*0916*/ 	.short	(.L_53 - .L_52)
.L_52:
        /*0918*/ 	.word	0x00000000


	//----- nvinfo : EIATTR_CBANK_PARAM_SIZE
	.align		4
.L_53:
        /*091c*/ 	.byte	0x03, 0x19
        /*091e*/ 	.short	0x0800


	//----- nvinfo : EIATTR_PARAM_CBANK
	.align		4
        /*0920*/ 	.byte	0x04, 0x0a
        /*0922*/ 	.short	(.L_55 - .L_54)
	.align		4
.L_54:
        /*0924*/ 	.word	index@(.nv.constant0._ZN7cutlass13device_kernelINS_4gemm6kernel13GemmUniversalIN4cute5tupleIJiiiiEEENS1_10collective13CollectiveMmaINS1_35MainloopSm100TmaUmmaWarpSpecializedILi6ELi2ELi4ENS5_IJNS4_1CILi8EEENSA_ILi1EEESC_EEEEENS5_IJNSA_ILi64EEESF_NSA_ILi128EEEEEENS_6half_tENS5_IJlSC_lEEESI_SJ_NS4_8TiledMMAINS4_8MMA_AtomIJNS4_20SM100_MMA_F16BF16_SSISI_SI_fLi64ELi64ELNS4_4UMMA5MajorE0ELSO_0ELNSN_7ScaleInE0ELSP_0EEEEEENS4_6LayoutINS5_IJSC_SC_SC_EEENS5_IJNSA_ILi0EEESU_SU_EEEEENS5_IJNS4_10UnderscoreESX_SX_EEEEENS4_13SM90_TMA_LOADENS4_14ComposedLayoutINS4_7SwizzleILi3ELi4ELi3EEENS4_18smem_ptr_flag_bitsILi16EEENSS_INS5_IJSB_SF_EEENS5_IJSF_SC_EEEEEEEvNS4_8identityENS4_23SM90_TMA_LOAD_MULTICASTES19_vS1A_EENS_8epilogue10collective18CollectiveEpilogueINS1D_23Sm100TmaWarpSpecializedILi3ELi2ELi16ELb1ELb0EEEJSH_NS5_IJNSS_ISF_SC_EENSS_INSA_ILi32EEESC_EEEEESI_SJ_SI_SJ_NS1D_6fusion15FusionCallbacksIS1H_NS1M_17LinearCombinationISI_fSI_fLNS_15FloatRoundStyleE2EEESH_S1L_JEEENS4_5SM1004TMEM4LOAD26SM100_TMEM_LOAD_16dp256b4xES10_NS11_INS12_ILi2ELi4ELi3EEES15_NSS_INS5_IJSB_S1J_EEENS5_IJS1J_SC_EEEEEEENS4_17SM75_U32x4_LDSM_NENS4_14SM90_TMA_STOREES20_NS4_17SM90_U32x4_STSM_NENS4_39AutoVectorizingCopyWithAssumedAlignmentILi128EEEEEEvvEEEEvNT_6ParamsE)
        /*0928*/ 	.short	0x0380
        /*092a*/ 	.short	0x0800


	//----- nvinfo : EIATTR_SW_WAR
	.align		4
.L_55:
        /*092c*/ 	.byte	0x04, 0x36
        /*092e*/ 	.short	(.L_57 - .L_56)
.L_56:
        /*0930*/ 	.word	0x00000008
.L_57:


//--------------------- .nv.callgraph             --------------------------
	.section	.nv.callgraph,"",@"SHT_CUDA_CALLGRAPH"
	.align	4
	.sectionentsize	8
	.align		4
        /*0000*/ 	.word	0x00000000
	.align		4
        /*0004*/ 	.word	0xffffffff
	.align		4
        /*0008*/ 	.word	index@(_ZN7cutlass13device_kernelINS_4gemm6kernel13GemmUniversalIN4cute5tupleIJiiiiEEENS1_10collective13CollectiveMmaINS1_35MainloopSm100TmaUmmaWarpSpecializedILi6ELi2ELi4ENS5_IJNS4_1CILi8EEENSA_ILi1EEESC_EEEEENS5_IJNSA_ILi64EEESF_NSA_ILi128EEEEEENS_6half_tENS5_IJlSC_lEEESI_SJ_NS4_8TiledMMAINS4_8MMA_AtomIJNS4_20SM100_MMA_F16BF16_SSISI_SI_fLi64ELi64ELNS4_4UMMA5MajorE0ELSO_0ELNSN_7ScaleInE0ELSP_0EEEEEENS4_6LayoutINS5_IJSC_SC_SC_EEENS5_IJNSA_ILi0EEESU_SU_EEEEENS5_IJNS4_10UnderscoreESX_SX_EEEEENS4_13SM90_TMA_LOADENS4_14ComposedLayoutINS4_7SwizzleILi3ELi4ELi3EEENS4_18smem_ptr_flag_bitsILi16EEENSS_INS5_IJSB_SF_EEENS5_IJSF_SC_EEEEEEEvNS4_8identityENS4_23SM90_TMA_LOAD_MULTICASTES19_vS1A_EENS_8epilogue10collective18CollectiveEpilogueINS1D_23Sm100TmaWarpSpecializedILi3ELi2ELi16ELb1ELb0EEEJSH_NS5_IJNSS_ISF_SC_EENSS_INSA_ILi32EEESC_EEEEESI_SJ_SI_SJ_NS1D_6fusion15FusionCallbacksIS1H_NS1M_17LinearCombinationISI_fSI_fLNS_15FloatRoundStyleE2EEESH_S1L_JEEENS4_5SM1004TMEM4LOAD26SM100_TMEM_LOAD_16dp256b4xES10_NS11_INS12_ILi2ELi4ELi3EEES15_NSS_INS5_IJSB_S1J_EEENS5_IJS1J_SC_EEEEEEENS4_17SM75_U32x4_LDSM_NENS4_14SM90_TMA_STOREES20_NS4_17SM90_U32x4_STSM_NENS4_39AutoVectorizingCopyWithAssumedAlignmentILi128EEEEEEvvEEEEvNT_6ParamsE)
	.align		4
        /*000c*/ 	.word	index@(__assertfail)
	.align		4
        /*0010*/ 	.word	0x00000000
	.align		4
        /*0014*/ 	.word	0xfffffffe
	.align		4
        /*0018*/ 	.word	0x00000000
	.align		4
        /*001c*/ 	.word	0xfffffffd
	.align		4
        /*0020*/ 	.word	0x00000000
	.align		4
        /*0024*/ 	.word	0xfffffffc


//--------------------- .nv.constant4             --------------------------
	.section	.nv.constant4,"a",@progbits
	.align	8
	.align		8
.nv.constant4:
        /*0000*/ 	.dword	__assertfail
	.align		8
        /*0008*/ 	.dword	__unnamed_1
	.align		8
        /*0010*/ 	.dword	__unnamed_2
	.align		8
        /*0018*/ 	.dword	_ZN40_INTERNAL_d79ab375_4_k_cu_fb25a970_217224cuda3std3__45__cpo5beginE
	.align		8
        /*0020*/ 	.dword	_ZN40_INTERNAL_d79ab375_4_k_cu_fb25a970_217224cuda3std3__45__cpo3endE
	.align		8
        /*0028*/ 	.dword	_ZN40_INTERNAL_d79ab375_4_k_cu_fb25a970_217224cuda3std3__45__cpo6cbeginE
	.align		8
        /*0030*/ 	.dword	_ZN40_INTERNAL_d79ab375_4_k_cu_fb25a970_217224cuda3std3__45__cpo4cendE
	.align		8
        /*0038*/ 	.dword	_ZN40_INTERNAL_d79ab375_4_k_cu_fb25a970_217224cuda3std3__442_GLOBAL__N__d79ab375_4_k_cu_fb25a970_217226ignoreE
	.align		8
        /*0040*/ 	.dword	_ZN40_INTERNAL_d79ab375_4_k_cu_fb25a970_217224cuda3std3__419piecewise_constructE
	.align		8
        /*0048*/ 	.dword	_ZN40_INTERNAL_d79ab375_4_k_cu_fb25a970_217224cuda3std3__48in_placeE
	.align		8
        /*0050*/ 	.dword	_ZN40_INTERNAL_d79ab375_4_k_cu_fb25a970_217224cuda3std6ranges3__45__cpo4swapE
	.align		8
        /*0058*/ 	.dword	_ZN40_INTERNAL_d79ab375_4_k_cu_fb25a970_217224cuda3std6ranges3__45__cpo9iter_moveE
	.align		8
        /*0060*/ 	.dword	_ZN40_INTERNAL_d79ab375_4_k_cu_fb25a970_217224cute7productE
	.align		8
        /*0068*/ 	.dword	_ZN40_INTERNAL_d79ab375_4_k_cu_fb25a970_217224cute1_E
	.align		8
        /*0070*/ 	.dword	$str$25
	.align		8
        /*0078*/ 	.dword	$str$26
	.align		8
        /*0080*/ 	.dword	$str$27
	.align		8
        /*0088*/ 	.dword	$str$28


//--------------------- .text._ZN7cutlass13device_kernelINS_4gemm6kernel13GemmUniversalIN4cute5tupleIJiiiiEEENS1_10collective13CollectiveMmaINS1_35MainloopSm100TmaUmmaWarpSpecializedILi6ELi2ELi4ENS5_IJNS4_1CILi8EEENSA_ILi1EEESC_EEEEENS5_IJNSA_ILi64EEESF_NSA_ILi128EEEEEENS_6half_tENS5_IJlSC_lEEESI_SJ_NS4_8TiledMMAINS4_8MMA_AtomIJNS4_20SM100_MMA_F16BF16_SSISI_SI_fLi64ELi64ELNS4_4UMMA5MajorE0ELSO_0ELNSN_7ScaleInE0ELSP_0EEEEEENS4_6LayoutINS5_IJSC_SC_SC_EEENS5_IJNSA_ILi0EEESU_SU_EEEEENS5_IJNS4_10UnderscoreESX_SX_EEEEENS4_13SM90_TMA_LOADENS4_14ComposedLayoutINS4_7SwizzleILi3ELi4ELi3EEENS4_18smem_ptr_flag_bitsILi16EEENSS_INS5_IJSB_SF_EEENS5_IJSF_SC_EEEEEEEvNS4_8identityENS4_23SM90_TMA_LOAD_MULTICASTES19_vS1A_EENS_8epilogue10collective18CollectiveEpilogueINS1D_23Sm100TmaWarpSpecializedILi3ELi2ELi16ELb1ELb0EEEJSH_NS5_IJNSS_ISF_SC_EENSS_INSA_ILi32EEESC_EEEEESI_SJ_SI_SJ_NS1D_6fusion15FusionCallbacksIS1H_NS1M_17LinearCombinationISI_fSI_fLNS_15FloatRoundStyleE2EEESH_S1L_JEEENS4_5SM1004TMEM4LOAD26SM100_TMEM_LOAD_16dp256b4xES10_NS11_INS12_ILi2ELi4ELi3EEES15_NSS_INS5_IJSB_S1J_EEENS5_IJS1J_SC_EEEEEEENS4_17SM75_U32x4_LDSM_NENS4_14SM90_TMA_STOREES20_NS4_17SM90_U32x4_STSM_NENS4_39AutoVectorizingCopyWithAssumedAlignmentILi128EEEEEEvvEEEEvNT_6ParamsE --------------------------
	.section	.text._ZN7cutlass13device_kernelINS_4gemm6kernel13GemmUniversalIN4cute5tupleIJiiiiEEENS1_10collective13CollectiveMmaINS1_35MainloopSm100TmaUmmaWarpSpecializedILi6ELi2ELi4ENS5_IJNS4_1CILi8EEENSA_ILi1EEESC_EEEEENS5_IJNSA_ILi64EEESF_NSA_ILi128EEEEEENS_6half_tENS5_IJlSC_lEEESI_SJ_NS4_8TiledMMAINS4_8MMA_AtomIJNS4_20SM100_MMA_F16BF16_SSISI_SI_fLi64ELi64ELNS4_4UMMA5MajorE0ELSO_0ELNSN_7ScaleInE0ELSP_0EEEEEENS4_6LayoutINS5_IJSC_SC_SC_EEENS5_IJNSA_ILi0EEESU_SU_EEEEENS5_IJNS4_10UnderscoreESX_SX_EEEEENS4_13SM90_TMA_LOADENS4_14ComposedLayoutINS4_7SwizzleILi3ELi4ELi3EEENS4_18smem_ptr_flag_bitsILi16EEENSS_INS5_IJSB_SF_EEENS5_IJSF_SC_EEEEEEEvNS4_8identityENS4_23SM90_TMA_LOAD_MULTICASTES19_vS1A_EENS_8epilogue10collective18CollectiveEpilogueINS1D_23Sm100TmaWarpSpecializedILi3ELi2ELi16ELb1ELb0EEEJSH_NS5_IJNSS_ISF_SC_EENSS_INSA_ILi32EEESC_EEEEESI_SJ_SI_SJ_NS1D_6fusion15FusionCallbacksIS1H_NS1M_17LinearCombinationISI_fSI_fLNS_15FloatRoundStyleE2EEESH_S1L_JEEENS4_5SM1004TMEM4LOAD26SM100_TMEM_LOAD_16dp256b4xES10_NS11_INS12_ILi2ELi4ELi3EEES15_NSS_INS5_IJSB_S1J_EEENS5_IJS1J_SC_EEEEEEENS4_17SM75_U32x4_LDSM_NENS4_14SM90_TMA_STOREES20_NS4_17SM90_U32x4_STSM_NENS4_39AutoVectorizingCopyWithAssumedAlignmentILi128EEEEEEvvEEEEvNT_6ParamsE,"ax",@progbits
	.align	128
.text._ZN7cutlass13device_kernelINS_4gemm6kernel13GemmUniversalIN4cute5tupleIJiiiiEEENS1_10collective13CollectiveMmaINS1_35MainloopSm100TmaUmmaWarpSpecializedILi6ELi2ELi4ENS5_IJNS4_1CILi8EEENSA_ILi1EEESC_EEEEENS5_IJNSA_ILi64EEESF_NSA_ILi128EEEEEENS_6half_tENS5_IJlSC_lEEESI_SJ_NS4_8TiledMMAINS4_8MMA_AtomIJNS4_20SM100_MMA_F16BF16_SSISI_SI_fLi64ELi64ELNS4_4UMMA5MajorE0ELSO_0ELNSN_7ScaleInE0ELSP_0EEEEEENS4_6LayoutINS5_IJSC_SC_SC_EEENS5_IJNSA_ILi0EEESU_SU_EEEEENS5_IJNS4_10UnderscoreESX_SX_EEEEENS4_13SM90_TMA_LOADENS4_14ComposedLayoutINS4_7SwizzleILi3ELi4ELi3EEENS4_18smem_ptr_flag_bitsILi16EEENSS_INS5_IJSB_SF_EEENS5_IJSF_SC_EEEEEEEvNS4_8identityENS4_23SM90_TMA_LOAD_MULTICASTES19_vS1A_EENS_8epilogue10collective18CollectiveEpilogueINS1D_23Sm100TmaWarpSpecializedILi3ELi2ELi16ELb1ELb0EEEJSH_NS5_IJNSS_ISF_SC_EENSS_INSA_ILi32EEESC_EEEEESI_SJ_SI_SJ_NS1D_6fusion15FusionCallbacksIS1H_NS1M_17LinearCombinationISI_fSI_fLNS_15FloatRoundStyleE2EEESH_S1L_JEEENS4_5SM1004TMEM4LOAD26SM100_TMEM_LOAD_16dp256b4xES10_NS11_INS12_ILi2ELi4ELi3EEES15_NSS_INS5_IJSB_S1J_EEENS5_IJS1J_SC_EEEEEEENS4_17SM75_U32x4_LDSM_NENS4_14SM90_TMA_STOREES20_NS4_17SM90_U32x4_STSM_NENS4_39AutoVectorizingCopyWithAssumedAlignmentILi128EEEEEEvvEEEEvNT_6ParamsE:
        .type           _ZN7cutlass13device_kernelINS_4gemm6kernel13GemmUniversalIN4cute5tupleIJiiiiEEENS1_10collective13CollectiveMmaINS1_35MainloopSm100TmaUmmaWarpSpecializedILi6ELi2ELi4ENS5_IJNS4_1CILi8EEENSA_ILi1EEESC_EEEEENS5_IJNSA_ILi64EEESF_NSA_ILi128EEEEEENS_6half_tENS5_IJlSC_lEEESI_SJ_NS4_8TiledMMAINS4_8MMA_AtomIJNS4_20SM100_MMA_F16BF16_SSISI_SI_fLi64ELi64ELNS4_4UMMA5MajorE0ELSO_0ELNSN_7ScaleInE0ELSP_0EEEEEENS4_6LayoutINS5_IJSC_SC_SC_EEENS5_IJNSA_ILi0EEESU_SU_EEEEENS5_IJNS4_10UnderscoreESX_SX_EEEEENS4_13SM90_TMA_LOADENS4_14ComposedLayoutINS4_7SwizzleILi3ELi4ELi3EEENS4_18smem_ptr_flag_bitsILi16EEENSS_INS5_IJSB_SF_EEENS5_IJSF_SC_EEEEEEEvNS4_8identityENS4_23SM90_TMA_LOAD_MULTICASTES19_vS1A_EENS_8epilogue10collective18CollectiveEpilogueINS1D_23Sm100TmaWarpSpecializedILi3ELi2ELi16ELb1ELb0EEEJSH_NS5_IJNSS_ISF_SC_EENSS_INSA_ILi32EEESC_EEEEESI_SJ_SI_SJ_NS1D_6fusion15FusionCallbacksIS1H_NS1M_17LinearCombinationISI_fSI_fLNS_15FloatRoundStyleE2EEESH_S1L_JEEENS4_5SM1004TMEM4LOAD26SM100_TMEM_LOAD_16dp256b4xES10_NS11_INS12_ILi2ELi4ELi3EEES15_NSS_INS5_IJSB_S1J_EEENS5_IJS1J_SC_EEEEEEENS4_17SM75_U32x4_LDSM_NENS4_14SM90_TMA_STOREES20_NS4_17SM90_U32x4_STSM_NENS4_39AutoVectorizingCopyWithAssumedAlignmentILi128EEEEEEvvEEEEvNT_6ParamsE,@function
        .size           _ZN7cutlass13device_kernelINS_4gemm6kernel13GemmUniversalIN4cute5tupleIJiiiiEEENS1_10collective13CollectiveMmaINS1_35MainloopSm100TmaUmmaWarpSpecializedILi6ELi2ELi4ENS5_IJNS4_1CILi8EEENSA_ILi1EEESC_EEEEENS5_IJNSA_ILi64EEESF_NSA_ILi128EEEEEENS_6half_tENS5_IJlSC_lEEESI_SJ_NS4_8TiledMMAINS4_8MMA_AtomIJNS4_20SM100_MMA_F16BF16_SSISI_SI_fLi64ELi64ELNS4_4UMMA5MajorE0ELSO_0ELNSN_7ScaleInE0ELSP_0EEEEEENS4_6LayoutINS5_IJSC_SC_SC_EEENS5_IJNSA_ILi0EEESU_SU_EEEEENS5_IJNS4_10UnderscoreESX_SX_EEEEENS4_13SM90_TMA_LOADENS4_14ComposedLayoutINS4_7SwizzleILi3ELi4ELi3EEENS4_18smem_ptr_flag_bitsILi16EEENSS_INS5_IJSB_SF_EEENS5_IJSF_SC_EEEEEEEvNS4_8identityENS4_23SM90_TMA_LOAD_MULTICASTES19_vS1A_EENS_8epilogue10collective18CollectiveEpilogueINS1D_23Sm100TmaWarpSpecializedILi3ELi2ELi16ELb1ELb0EEEJSH_NS5_IJNSS_ISF_SC_EENSS_INSA_ILi32EEESC_EEEEESI_SJ_SI_SJ_NS1D_6fusion15FusionCallbacksIS1H_NS1M_17LinearCombinationISI_fSI_fLNS_15FloatRoundStyleE2EEESH_S1L_JEEENS4_5SM1004TMEM4LOAD26SM100_TMEM_LOAD_16dp256b4xES10_NS11_INS12_ILi2ELi4ELi3EEES15_NSS_INS5_IJSB_S1J_EEENS5_IJS1J_SC_EEEEEEENS4_17SM75_U32x4_LDSM_NENS4_14SM90_TMA_STOREES20_NS4_17SM90_U32x4_STSM_NENS4_39AutoVectorizingCopyWithAssumedAlignmentILi128EEEEEEvvEEEEvNT_6ParamsE,(.L_x_167 - _ZN7cutlass13device_kernelINS_4gemm6kernel13GemmUniversalIN4cute5tupleIJiiiiEEENS1_10collective13CollectiveMmaINS1_35MainloopSm100TmaUmmaWarpSpecializedILi6ELi2ELi4ENS5_IJNS4_1CILi8EEENSA_ILi1EEESC_EEEEENS5_IJNSA_ILi64EEESF_NSA_ILi128EEEEEENS_6half_tENS5_IJlSC_lEEESI_SJ_NS4_8TiledMMAINS4_8MMA_AtomIJNS4_20SM100_MMA_F16BF16_SSISI_SI_fLi64ELi64ELNS4_4UMMA5MajorE0ELSO_0ELNSN_7ScaleInE0ELSP_0EEEEEENS4_6LayoutINS5_IJSC_SC_SC_EEENS5_IJNSA_ILi0EEESU_SU_EEEEENS5_IJNS4_10UnderscoreESX_SX_EEEEENS4_13SM90_TMA_LOADENS4_14ComposedLayoutINS4_7SwizzleILi3ELi4ELi3EEENS4_18smem_ptr_flag_bitsILi16EEENSS_INS5_IJSB_SF_EEENS5_IJSF_SC_EEEEEEEvNS4_8identityENS4_23SM90_TMA_LOAD_MULTICASTES19_vS1A_EENS_8epilogue10collective18CollectiveEpilogueINS1D_23Sm100TmaWarpSpecializedILi3ELi2ELi16ELb1ELb0EEEJSH_NS5_IJNSS_ISF_SC_EENSS_INSA_ILi32EEESC_EEEEESI_SJ_SI_SJ_NS1D_6fusion15FusionCallbacksIS1H_NS1M_17LinearCombinationISI_fSI_fLNS_15FloatRoundStyleE2EEESH_S1L_JEEENS4_5SM1004TMEM4LOAD26SM100_TMEM_LOAD_16dp256b4xES10_NS11_INS12_ILi2ELi4ELi3EEES15_NSS_INS5_IJSB_S1J_EEENS5_IJS1J_SC_EEEEEEENS4_17SM75_U32x4_LDSM_NENS4_14SM90_TMA_STOREES20_NS4_17SM90_U32x4_STSM_NENS4_39AutoVectorizingCopyWithAssumedAlignmentILi128EEEEEEvvEEEEvNT_6ParamsE)
        .other          _ZN7cutlass13device_kernelINS_4gemm6kernel13GemmUniversalIN4cute5tupleIJiiiiEEENS1_10collective13CollectiveMmaINS1_35MainloopSm100TmaUmmaWarpSpecializedILi6ELi2ELi4ENS5_IJNS4_1CILi8EEENSA_ILi1EEESC_EEEEENS5_IJNSA_ILi64EEESF_NSA_ILi128EEEEEENS_6half_tENS5_IJlSC_lEEESI_SJ_NS4_8TiledMMAINS4_8MMA_AtomIJNS4_20SM100_MMA_F16BF16_SSISI_SI_fLi64ELi64ELNS4_4UMMA5MajorE0ELSO_0ELNSN_7ScaleInE0ELSP_0EEEEEENS4_6LayoutINS5_IJSC_SC_SC_EEENS5_IJNSA_ILi0EEESU_SU_EEEEENS5_IJNS4_10UnderscoreESX_SX_EEEEENS4_13SM90_TMA_LOADENS4_14ComposedLayoutINS4_7SwizzleILi3ELi4ELi3EEENS4_18smem_ptr_flag_bitsILi16EEENSS_INS5_IJSB_SF_EEENS5_IJSF_SC_EEEEEEEvNS4_8identityENS4_23SM90_TMA_LOAD_MULTICASTES19_vS1A_EENS_8epilogue10collective18CollectiveEpilogueINS1D_23Sm100TmaWarpSpecializedILi3ELi2ELi16ELb1ELb0EEEJSH_NS5_IJNSS_ISF_SC_EENSS_INSA_ILi32EEESC_EEEEESI_SJ_SI_SJ_NS1D_6fusion15FusionCallbacksIS1H_NS1M_17LinearCombinationISI_fSI_fLNS_15FloatRoundStyleE2EEESH_S1L_JEEENS4_5SM1004TMEM4LOAD26SM100_TMEM_LOAD_16dp256b4xES10_NS11_INS12_ILi2ELi4ELi3EEES15_NSS_INS5_IJSB_S1J_EEENS5_IJS1J_SC_EEEEEEENS4_17SM75_U32x4_LDSM_NENS4_14SM90_TMA_STOREES20_NS4_17SM90_U32x4_STSM_NENS4_39AutoVectorizingCopyWithAssumedAlignmentILi128EEEEEEvvEEEEvNT_6ParamsE,@"STO_CUDA_ENTRY STV_DEFAULT"
_ZN7cutlass13device_kernelINS_4gemm6kernel13GemmUniversalIN4cute5tupleIJiiiiEEENS1_10collective13CollectiveMmaINS1_35MainloopSm100TmaUmmaWarpSpecializedILi6ELi2ELi4ENS5_IJNS4_1CILi8EEENSA_ILi1EEESC_EEEEENS5_IJNSA_ILi64EEESF_NSA_ILi128EEEEEENS_6half_tENS5_IJlSC_lEEESI_SJ_NS4_8TiledMMAINS4_8MMA_AtomIJNS4_20SM100_MMA_F16BF16_SSISI_SI_fLi64ELi64ELNS4_4UMMA5MajorE0ELSO_0ELNSN_7ScaleInE0ELSP_0EEEEEENS4_6LayoutINS5_IJSC_SC_SC_EEENS5_IJNSA_ILi0EEESU_SU_EEEEENS5_IJNS4_10UnderscoreESX_SX_EEEEENS4_13SM90_TMA_LOADENS4_14ComposedLayoutINS4_7SwizzleILi3ELi4ELi3EEENS4_18smem_ptr_flag_bitsILi16EEENSS_INS5_IJSB_SF_EEENS5_IJSF_SC_EEEEEEEvNS4_8identityENS4_23SM90_TMA_LOAD_MULTICASTES19_vS1A_EENS_8epilogue10collective18CollectiveEpilogueINS1D_23Sm100TmaWarpSpecializedILi3ELi2ELi16ELb1ELb0EEEJSH_NS5_IJNSS_ISF_SC_EENSS_INSA_ILi32EEESC_EEEEESI_SJ_SI_SJ_NS1D_6fusion15FusionCallbacksIS1H_NS1M_17LinearCombinationISI_fSI_fLNS_15FloatRoundStyleE2EEESH_S1L_JEEENS4_5SM1004TMEM4LOAD26SM100_TMEM_LOAD_16dp256b4xES10_NS11_INS12_ILi2ELi4ELi3EEES15_NSS_INS5_IJSB_S1J_EEENS5_IJS1J_SC_EEEEEEENS4_17SM75_U32x4_LDSM_NENS4_14SM90_TMA_STOREES20_NS4_17SM90_U32x4_STSM_NENS4_39AutoVectorizingCopyWithAssumedAlignmentILi128EEEEEEvvEEEEvNT_6ParamsE:
[----:B------:R-:W1:Y:S01]  /*0000*/  LDC R1, c[0x0][0x37c] ;  /* 0x0000df00ff017b82 */ /* 0x000e620000000800 */
[----:B------:R-:W2:Y:S01]  /*0010*/  S2R R55, SR_TID.X ;  /* 0x0000000000377919 */ /* 0x000ea20000002100 */
[----:B------:R-:W3:Y:S01]  /*0020*/  LDCU.64 UR8, c[0x0][0x890] ;  /* 0x00011200ff0877ac */ /* 0x000ee20008000a00 */
[----:B------:R-:W-:Y:S02]  /*0030*/  PRMT R45, RZ, 0x7610, R45 ;  /* 0x00007610ff2d7816 */ /* 0x000fe4000000002d */
[----:B------:R-:W-:Y:S01]  /*0040*/  ELECT P3, URZ, PT ;  /* 0x0000000000ff782f */ /* 0x000fe20003860000 */
[----:B---3--:R-:W-:-:S04]  /*0050*/  UISETP.NE.U32.AND UP0, UPT, UR8, URZ, UPT ;  /* 0x000000ff0800728c */ /* 0x008fc8000bf05070 */
[----:B------:R-:W-:Y:S01]  /*0060*/  UISETP.NE.AND.EX UP0, UPT, UR9, URZ, UPT, UP0 ;  /* 0x000000ff0900728c */ /* 0x000fe2000bf05300 */
[----:B--2---:R-:W-:-:S05]  /*0070*/  SHF.R.U32.HI R46, RZ, 0x5, R55 ;  /* 0x00000005ff2e7819 */ /* 0x004fca0000011637 */
[----:B------:R-:W2:Y:S02]  /*0080*/  SHFL.IDX PT, R0, R46, RZ, 0x1f ;  /* 0x00001fff2e007589 */ /* 0x000ea400000e0000 */
[----:B--2---:R-:W-:Y:S01]  /*0090*/  R2UR UR18, R0 ;  /* 0x00000000001272ca */ /* 0x004fe200000e0000 */
[----:B-1----:R-:W-:-:S14]  /*00a0*/  BRA.U UP0, `(.L_x_0) ;  /* 0x0000000100307547 */ /* 0x002fdc000b800000 */
[----:B------:R-:W1:Y:S02]  /*00b0*/  LDCU.64 UR4, c[0x0][0x888] ;  /* 0x00011100ff0477ac */ /* 0x000e640008000a00 */
[----:B-1----:R-:W-:-:S04]  /*00c0*/  UISETP.NE.U32.AND UP0, UPT, UR4, URZ, UPT ;  /* 0x000000ff0400728c */ /* 0x002fc8000bf05070 */
[----:B------:R-:W-:-:S09]  /*00d0*/  UISETP.NE.AND.EX UP0, UPT, UR5, URZ, UPT, UP0 ;  /* 0x000000ff0500728c */ /* 0x000fd2000bf05300 */
[----:B------:R-:W-:Y:S05]  /*00e0*/  BRA.U !UP0, `(.L_x_1) ;  /* 0x0000000108147547 */ /* 0x000fea000b800000 */
[----:B------:R-:W1:Y:S01]  /*00f0*/  LDC.64 R26, c[0x0][0x888] ;  /* 0x00022200ff1a7b82 */ /* 0x000e620000000a00 */
[----:B------:R-:W1:Y:S02]  /*0100*/  LDCU.64 UR4, c[0x0][0x358] ;  /* 0x00006b00ff0477ac */ /* 0x000e640008000a00 */
[----:B-1----:R1:W5:Y:S01]  /*0110*/  LDG.E R26, desc[UR4][R26.64] ;  /* 0x000000041a1a7981 */ /* 0x002362000c1e1900 */
[----:B------:R-:W-:Y:S01]  /*0120*/  HFMA2 R45, -RZ, RZ, 0, 5.9604644775390625e-08 ;  /* 0x00000001ff2d7431 */ /* 0x000fe200000001ff */
[----:B------:R-:W-:Y:S05]  /*0130*/  BRA `(.L_x_0) ;  /* 0x00000000000c7947 */ /* 0x000fea0003800000 */
.L_x_1:
[----:B------:R-:W1:Y:S01]  /*0140*/  LDCU UR4, c[0x0][0x880] ;  /* 0x00011000ff0477ac */ /* 0x000e620008000800 */
[----:B------:R-:W-:Y:S01]  /*0150*/  HFMA2 R45, -RZ, RZ, 0, 5.9604644775390625e-08 ;  /* 0x00000001ff2d7431 */ /* 0x000fe200000001ff */
[----:B-1----:R-:W-:-:S07]  /*0160*/  MOV R26, UR4 ;  /* 0x00000004001a7c02 */ /* 0x002fce0008000f00 */
.L_x_0:
[----:B------:R-:W2:Y:S02]  /*0170*/  LDCU.64 UR4, c[0x0][0x8b0] ;  /* 0x00011600ff0477ac */ /* 0x000ea40008000a00 */
[----:B--2---:R-:W-:-:S04]  /*0180*/  UISETP.NE.U32.AND UP0, UPT, UR4, URZ, UPT ;  /* 0x000000ff0400728c */ /* 0x004fc8000bf05070 */
[----:B------:R-:W-:-:S09]  /*0190*/  UISETP.NE.AND.EX UP0, UPT, UR5, URZ, UPT, UP0 ;  /* 0x000000ff0500728c */ /* 0x000fd2000bf05300 */
[----:B------:R-:W-:Y:S05]  /*01a0*/  BRA.U UP0, `(.L_x_2) ;  /* 0x0000000100287547 */ /* 0x000fea000b800000 */
[----:B------:R-:W2:Y:S02]  /*01b0*/  LDCU.64 UR4, c[0x0][0x8a8] ;  /* 0x00011500ff0477ac */ /* 0x000ea40008000a00 */
[----:B--2---:R-:W-:-:S04]  /*01c0*/  UISETP.NE.U32.AND UP0, UPT, UR4, URZ, UPT ;  /* 0x000000ff0400728c */ /* 0x004fc8000bf05070 */
[----:B------:R-:W-:-:S09]  /*01d0*/  UISETP.NE.AND.EX UP0, UPT, UR5, URZ, UPT, UP0 ;  /* 0x000000ff0500728c */ /* 0x000fd2000bf05300 */
[----:B------:R-:W-:Y:S05]  /*01e0*/  BRA.U !UP0, `(.L_x_3) ;  /* 0x0000000108107547 */ /* 0x000fea000b800000 */
[----:B------:R-:W2:Y:S01]  /*01f0*/  LDC.64 R24, c[0x0][0x8a8] ;  /* 0x00022a00ff187b82 */ /* 0x000ea20000000a00 */
[----:B------:R-:W2:Y:S02]  /*0200*/  LDCU.64 UR4, c[0x0][0x358] ;  /* 0x00006b00ff0477ac */ /* 0x000ea40008000a00 */
[----:B--2---:R2:W5:Y:S01]  /*0210*/  LDG.E R24, desc[UR4][R24.64] ;  /* 0x0000000418187981 */ /* 0x004562000c1e1900 */
[----:B------:R-:W-:Y:S05]  /*0220*/  BRA `(.L_x_2) ;  /* 0x0000000000087947 */ /* 0x000fea0003800000 */
.L_x_3:
[----:B------:R-:W2:Y:S02]  /*0230*/  LDCU UR4, c[0x0][0x8a0] ;  /* 0x00011400ff0477ac */ /* 0x000ea40008000800 */
[----:B--2---:R-:W-:Y:S02]  /*0240*/  MOV R24, UR4 ;  /* 0x0000000400187c02 */ /* 0x004fe40008000f00 */
.L_x_2:
[----:B------:R-:W-:Y:S01]  /*0250*/  IMAD.U32 R0, RZ, RZ, UR18 ;  /* 0x00000012ff007e24 */ /* 0x000fe2000f8e00ff */
[----:B------:R-:W-:Y:S04]  /*0260*/  BSSY.RECONVERGENT B0, `(.L_x_4) ;  /* 0x000000c000007945 */ /* 0x000fe80003800200 */
[C---:B------:R-:W-:Y:S02]  /*0270*/  ISETP.NE.OR P1, PT, R0.reuse, 0x1, !P3 ;  /* 0x000000010000780c */ /* 0x040fe40005f25670 */
[----:B------:R-:W-:-:S11]  /*0280*/  ISETP.NE.OR P0, PT, R0, 0x3, !P3 ;  /* 0x000000030000780c */ /* 0x000fd60005f05670 */
[----:B------:R-:W-:Y:S05]  /*0290*/  @P1 BRA `(.L_x_5) ;  /* 0x0000000000201947 */ /* 0x000fea0003800000 */
[----:B------:R-:W3:Y:S02]  /*02a0*/  LDCU.64 UR4, c[0x0][0x348] ;  /* 0x00006900ff0477ac */ /* 0x000ee40008000a00 */
[----:B---3--:R-:W-:Y:S02]  /*02b0*/  UIADD3 UR6, UP1, UPT, UR4, 0x80, URZ ;  /* 0x0000008004067890 */ /* 0x008fe4000ff3e0ff */
[----:B------:R-:W-:Y:S02]  /*02c0*/  UIADD3 UR4, UP0, UPT, UR4, 0x180, URZ ;  /* 0x0000018004047890 */ /* 0x000fe4000ff1e0ff */
[----:B------:R-:W-:Y:S02]  /*02d0*/  UIADD3.X UR7, UPT, UPT, URZ, UR5, URZ, UP1, !UPT ;  /* 0x00000005ff077290 */ /* 0x000fe40008ffe4ff */
[----:B------:R-:W-:-:S07]  /*02e0*/  UIADD3.X UR5, UPT, UPT, URZ, UR5, URZ, UP0, !UPT ;  /* 0x00000005ff057290 */ /* 0x000fce00087fe4ff */
[----:B------:R3:W-:Y:S02]  /*02f0*/  UTMACCTL.PF [UR6] ;  /* 0x00000000060079b9 */ /* 0x0007e40008040000 */
[----:B------:R3:W-:Y:S02]  /*0300*/  UTMACCTL.PF [UR4] ;  /* 0x00000000040079b9 */ /* 0x0007e40008040000 */
[----:B---3--:R-:W-:Y:S01]  /*0310*/  NOP ;  /* 0x0000000000007918 */ /* 0x008fe20000000000 */
.L_x_5:
[----:B------:R-:W-:Y:S05]  /*0320*/  BSYNC.RECONVERGENT B0 ;  /* 0x0000000000007941 */ /* 0x000fea0003800200 */
.L_x_4:
[----:B------:R-:W-:Y:S04]  /*0330*/  BSSY.RECONVERGENT B0, `(.L_x_6) ;  /* 0x000000a000007945 */ /* 0x000fe80003800200 */
        /* <DEDUP_REMOVED lines=9> */
.L_x_7:
[----:B------:R-:W-:Y:S05]  /*03d0*/  BSYNC.RECONVERGENT B0 ;  /* 0x0000000000007941 */ /* 0x000fea0003800200 */
.L_x_6:
[----:B------:R-:W3:Y:S01]  /*03e0*/  LDCU.64 UR4, c[0x0][0x888] ;  /* 0x00011100ff0477ac */ /* 0x000ee20008000a00 */
[----:B------:R-:W-:Y:S02]  /*03f0*/  UISETP.EQ.U32.AND UP2, UPT, UR8, URZ, UPT ;  /* 0x000000ff0800728c */ /* 0x000fe4000bf42070 */
[----:B------:R-:W-:Y:S02]  /*0400*/  UPLOP3.LUT UP3, UPT, UPT, UPT, UPT, 0x80, 0x8 ;  /* 0x000000000008789c */ /* 0x000fe40003f6f070 */
[----:B---3--:R-:W-:-:S04]  /*0410*/  UISETP.NE.U32.AND UP0, UPT, UR4, URZ, UPT ;  /* 0x000000ff0400728c */ /* 0x008fc8000bf05070 */
[----:B------:R-:W-:-:S04]  /*0420*/  UISETP.NE.AND.EX UP1, UPT, UR5, URZ, UPT, UP0 ;  /* 0x000000ff0500728c */ /* 0x000fc8000bf25300 */
[----:B------:R-:W-:-:S04]  /*0430*/  UISETP.EQ.OR.EX UP4, UPT, UR9, URZ, !UP1, UP2 ;  /* 0x000000ff0900728c */ /* 0x000fc8000cf82720 */
[----:B------:R-:W-:-:S06]  /*0440*/  UP2UR UR4, UPR, URZ, 0x10 ;  /* 0x00000010ff047883 */ /* 0x000fcc0008000000 */
[----:B------:R-:W-:Y:S01]  /*0450*/  MOV R49, UR4 ;  /* 0x0000000400317c02 */ /* 0x000fe20008000f00 */
[----:B------:R-:W-:Y:S06]  /*0460*/  BRA.U !UP4, `(.L_x_8) ;  /* 0x000000010c207547 */ /* 0x000fec000b800000 */
[----:B------:R-:W-:Y:S01]  /*0470*/  UISETP.NE.U32.AND UP2, UPT, UR8, URZ, UPT ;  /* 0x000000ff0800728c */ /* 0x000fe2000bf45070 */
[----:B-----5:R-:W-:Y:S01]  /*0480*/  FSETP.NEU.AND P0, PT, R26, RZ, PT ;  /* 0x000000ff1a00720b */ /* 0x020fe20003f0d000 */
[----:B------:R-:W-:Y:S02]  /*0490*/  USEL UR4, URZ, 0xffffffff, UP1 ;  /* 0xffffffffff047887 */ /* 0x000fe40008800000 */
[----:B------:R-:W-:-:S10]  /*04a0*/  UISETP.NE.AND.EX UP2, UPT, UR9, URZ, UPT, UP2 ;  /* 0x000000ff0900728c */ /* 0x000fd4000bf45320 */
[----:B------:R-:W-:Y:S01]  /*04b0*/  VOTEU.ANY UP0, P0 ;  /* 0x0000000000ff7886 */ /* 0x000fe20000000100 */
[----:B------:R-:W-:-:S04]  /*04c0*/  @!UP2 USEL UR4, URZ, 0xffffffff, UP0 ;  /* 0xffffffffff04a887 */ /* 0x000fc80008000000 */
[----:B------:R-:W-:-:S04]  /*04d0*/  ULOP3.LUT UR4, UR4, 0x1, URZ, 0xc0, !UPT ;  /* 0x0000000104047892 */ /* 0x000fc8000f8ec0ff */
[----:B------:R-:W-:-:S11]  /*04e0*/  UISETP.NE.U32.AND UP3, UPT, UR4, 0x1, UPT ;  /* 0x000000010400788c */ /* 0x000fd6000bf65070 */
.L_x_8:
[----:B------:R-:W3:Y:S01]  /*04f0*/  SHFL.IDX PT, R2, R46, RZ, 0x1f ;  /* 0x00001fff2e027589 */ /* 0x000ee200000e0000 */
[----:B------:R-:W-:Y:S01]  /*0500*/  UISETP.NE.AND UP5, UPT, UR18, 0x2, UPT ;  /* 0x000000021200788c */ /* 0x000fe2000bfa5270 */
[----:B---3--:R-:W-:-:S13]  /*0510*/  ISETP.NE.AND P0, PT, R2, RZ, PT ;  /* 0x000000ff0200720c */ /* 0x008fda0003f05270 */
[----:B------:R-:W-:Y:S05]  /*0520*/  @P0 BRA `(.L_x_9) ;  /* 0x0000000000680947 */ /* 0x000fea0003800000 */
[----:B------:R-:W3:Y:S01]  /*0530*/  S2UR UR4, SR_CgaCtaId ;  /* 0x00000000000479c3 */ /* 0x000ee20000008800 */
[----:B------:R-:W-:Y:S01]  /*0540*/  UMOV UR5, 0x400 ;  /* 0x0000040000057882 */ /* 0x000fe20000000000 */
[----:B------:R-:W-:Y:S01]  /*0550*/  UMOV UR8, 0x1 ;  /* 0x0000000100087882 */ /* 0x000fe20000000000 */
[----:B------:R-:W-:Y:S01]  /*0560*/  UMOV UR6, 0x8 ;  /* 0x0000000800067882 */ /* 0x000fe20000000000 */
[----:B------:R-:W-:-:S04]  /*0570*/  UIADD3 UR8, UPT, UPT, -UR8, 0x100000, URZ ;  /* 0x0010000008087890 */ /* 0x000fc8000fffe1ff */
[----:B------:R-:W-:Y:S02]  /*0580*/  USHF.L.U32 UR9, UR8, 0xb, URZ ;  /* 0x0000000b08097899 */ /* 0x000fe400080006ff */
[----:B------:R-:W-:Y:S02]  /*0590*/  USHF.L.U32 UR8, UR8, 0x1, URZ ;  /* 0x0000000108087899 */ /* 0x000fe400080006ff */
[----:B------:R-:W-:-:S04]  /*05a0*/  UIADD3 UR6, UPT, UPT, -UR6, 0x100000, URZ ;  /* 0x0010000006067890 */ /* 0x000fc8000fffe1ff */
[----:B------:R-:W-:Y:S02]  /*05b0*/  USHF.L.U32 UR7, UR6, 0xb, URZ ;  /* 0x0000000b06077899 */ /* 0x000fe400080006ff */
[----:B------:R-:W-:Y:S01]  /*05c0*/  USHF.L.U32 UR6, UR6, 0x1, URZ ;  /* 0x0000000106067899 */ /* 0x000fe200080006ff */
[----:B------:R-:W-:Y:S01]  /*05d0*/  ELECT P0, URZ, PT ;  /* 0x0000000000ff782f */ /* 0x000fe20003800000 */
[----:B---3--:R-:W-:Y:S01]  /*05e0*/  ULEA UR4, UR4, UR5, 0x18 ;  /* 0x0000000504047291 */ /* 0x008fe2000f8ec0ff */
[----:B------:R-:W3:Y:S11]  /*05f0*/  FENCE.VIEW.ASYNC.S ;  /* 0x00000000000073c6 */ /* 0x000ef60000000000 */
[----:B---3--:R3:W4:Y:S01]  /*0600*/  SYNCS.EXCH.64 URZ, [UR4], UR8 ;  /* 0x0000000804ff75b2 */ /* 0x0087220008000100 */
[----:B------:R3:W1:Y:S01]  /*0610*/  SYNCS.EXCH.64 URZ, [UR4+0x30], UR6 ;  /* 0x0000300604ff75b2 */ /* 0x0006620008000100 */
        /* <DEDUP_REMOVED lines=10> */
[----:B------:R-:W-:Y:S01]  /*06c0*/  NOP ;  /* 0x0000000000007918 */ /* 0x000fe20000000000 */
.L_x_9:
[----:B------:R-:W2:Y:S01]  /*06d0*/  SHFL.IDX PT, R2, R46, RZ, 0x1f ;  /* 0x00001fff2e027589 */ /* 0x000ea200000e0000 */
[----:B------:R-:W-:Y:S01]  /*06e0*/  NOP ;  /* 0x0000000000007918 */ /* 0x000fe20000000000 */
[----:B--2---:R-:W-:-:S13]  /*06f0*/  ISETP.NE.AND P0, PT, R2, 0x1, PT ;  /* 0x000000010200780c */ /* 0x004fda0003f05270 */
[----:B------:R-:W-:Y:S05]  /*0700*/  @P0 BRA `(.L_x_10) ;  /* 0x0000000000500947 */ /* 0x000fea0003800000 */
[----:B---3--:R-:W2:Y:S01]  /*0710*/  S2UR UR4, SR_CgaCtaId ;  /* 0x00000000000479c3 */ /* 0x008ea20000008800 */
        /* <DEDUP_REMOVED lines=10> */
[----:B--2---:R-:W-:Y:S01]  /*07c0*/  ULEA UR4, UR4, UR5, 0x18 ;  /* 0x0000000504047291 */ /* 0x004fe2000f8ec0ff */
[----:B------:R-:W2:Y:S11]  /*07d0*/  FENCE.VIEW.ASYNC.S ;  /* 0x00000000000073c6 */ /* 0x000eb60000000000 */
[----:B--2---:R2:W3:Y:S01]  /*07e0*/  SYNCS.EXCH.64 URZ, [UR4+0x60], UR8 ;  /* 0x0000600804ff75b2 */ /* 0x0044e20008000100 */
[----:B------:R2:W1:Y:S01]  /*07f0*/  SYNCS.EXCH.64 URZ, [UR4+0x78], UR6 ;  /* 0x0000780604ff75b2 */ /* 0x0004620008000100 */
[----:B------:R2:W1:Y:S01]  /*0800*/  SYNCS.EXCH.64 URZ, [UR4+0x68], UR8 ;  /* 0x0000680804ff75b2 */ /* 0x0004620008000100 */
[----:B------:R2:W1:Y:S01]  /*0810*/  SYNCS.EXCH.64 URZ, [UR4+0x80], UR6 ;  /* 0x0000800604ff75b2 */ /* 0x0004620008000100 */
[----:B------:R2:W1:Y:S01]  /*0820*/  SYNCS.EXCH.64 URZ, [UR4+0x70], UR8 ;  /* 0x0000700804ff75b2 */ /* 0x0004620008000100 */
[----:B------:R2:W1:Y:S01]  /*0830*/  SYNCS.EXCH.64 URZ, [UR4+0x88], UR6 ;  /* 0x0000880604ff75b2 */ /* 0x0004620008000100 */
[----:B------:R-:W-:Y:S01]  /*0840*/  NOP ;  /* 0x0000000000007918 */ /* 0x000fe20000000000 */
.L_x_10:
[----:B------:R-:W4:Y:S01]  /*0850*/  SHFL.IDX PT, R2, R46, RZ, 0x1f ;  /* 0x00001fff2e027589 */ /* 0x000f2200000e0000 */
[----:B------:R-:W-:Y:S01]  /*0860*/  NOP ;  /* 0x0000000000007918 */ /* 0x000fe20000000000 */
[----:B----4-:R-:W-:-:S13]  /*0870*/  ISETP.NE.AND P0, PT, R2, 0x3, PT ;  /* 0x000000030200780c */ /* 0x010fda0003f05270 */
[----:B------:R-:W-:Y:S05]  /*0880*/  @P0 BRA `(.L_x_11) ;  /* 0x0000000000300947 */ /* 0x000fea0003800000 */
[----:B--23--:R-:W2:Y:S01]  /*0890*/  S2UR UR4, SR_CgaCtaId ;  /* 0x00000000000479c3 */ /* 0x00cea20000008800 */
[----:B------:R-:W-:Y:S01]  /*08a0*/  UMOV UR6, 0x400 ;  /* 0x0000040000067882 */ /* 0x000fe20000000000 */
[----:B------:R-:W-:Y:S01]  /*08b0*/  UMOV UR5, 0x20 ;  /* 0x0000002000057882 */ /* 0x000fe20000000000 */
[----:B------:R-:W-:Y:S01]  /*08c0*/  ELECT P0, URZ, PT ;  /* 0x0000000000ff782f */ /* 0x000fe20003800000 */
[----:B--2---:R-:W-:Y:S02]  /*08d0*/  ULEA UR6, UR4, UR6, 0x18 ;  /* 0x0000000604067291 */ /* 0x004fe4000f8ec0ff */
[----:B------:R-:W-:-:S04]  /*08e0*/  UIADD3 UR4, UPT, UPT, -UR5, 0x100000, URZ ;  /* 0x0010000005047890 */ /* 0x000fc8000fffe1ff */
[----:B------:R-:W-:Y:S02]  /*08f0*/  USHF.L.U32 UR5, UR4, 0xb, URZ ;  /* 0x0000000b04057899 */ /* 0x000fe400080006ff */
[----:B------:R-:W-:Y:S01]  /*0900*/  USHF.L.U32 UR4, UR4, 0x1, URZ ;  /* 0x0000000104047899 */ /* 0x000fe200080006ff */
[----:B------:R-:W2:Y:S11]  /*0910*/  FENCE.VIEW.ASYNC.S ;  /* 0x00000000000073c6 */ /* 0x000eb60000000000 */
[----:B--2---:R4:W2:Y:S01]  /*0920*/  SYNCS.EXCH.64 URZ, [UR6+0x90], UR4 ;  /* 0x0000900406ff75b2 */ /* 0x0048a20008000100 */
[----:B------:R4:W3:Y:S02]  /*0930*/  SYNCS.EXCH.64 URZ, [UR6+0x98], UR4 ;  /* 0x0000980406ff75b2 */ /* 0x0008e40008000100 */
[----:B----4-:R-:W-:Y:S01]  /*0940*/  NOP ;  /* 0x0000000000007918 */ /* 0x010fe20000000000 */
.L_x_11:
[----:B------:R-:W4:Y:S01]  /*0950*/  SHFL.IDX PT, R2, R46, RZ, 0x1f ;  /* 0x00001fff2e027589 */ /* 0x000f2200000e0000 */
[----:B------:R-:W-:Y:S01]  /*0960*/  NOP ;  /* 0x0000000000007918 */ /* 0x000fe20000000000 */
[----:B----4-:R-:W-:-:S13]  /*0970*/  ISETP.NE.AND P0, PT, R2, 0x4, PT ;  /* 0x000000040200780c */ /* 0x010fda0003f05270 */
[----:B------:R-:W-:Y:S05]  /*0980*/  @P0 BRA `(.L_x_12) ;  /* 0x00000000004c0947 */ /* 0x000fea0003800000 */
[----:B--23--:R-:W2:Y:S01]  /*0990*/  S2UR UR6, SR_CgaCtaId ;  /* 0x00000000000679c3 */ /* 0x00cea20000008800 */
[----:B------:R-:W-:Y:S01]  /*09a0*/  UMOV UR4, 0x720 ;  /* 0x0000072000047882 */ /* 0x000fe20000000000 */
[----:B------:R-:W-:Y:S01]  /*09b0*/  UMOV UR5, 0x400 ;  /* 0x0000040000057882 */ /* 0x000fe20000000000 */
[----:B------:R-:W-:Y:S01]  /*09c0*/  USEL UR4, UR4, 0x620, UP3 ;  /* 0x0000062004047887 */ /* 0x000fe20009800000 */
[----:B------:R-:W-:Y:S01]  /*09d0*/  UMOV UR8, 0x1 ;  /* 0x0000000100087882 */ /* 0x000fe20000000000 */
[----:B------:R-:W-:Y:S01]  /*09e0*/  ELECT P0, URZ, PT ;  /* 0x0000000000ff782f */ /* 0x000fe20003800000 */
[----:B------:R-:W-:-:S04]  /*09f0*/  UIADD3 UR8, UPT, UPT, -UR8, 0x100000, URZ ;  /* 0x0010000008087890 */ /* 0x000fc8000fffe1ff */
[----:B------:R-:W-:Y:S02]  /*0a00*/  USHF.L.U32 UR9, UR8, 0xb, URZ ;  /* 0x0000000b08097899 */ /* 0x000fe400080006ff */
[----:B------:R-:W-:Y:S02]  /*0a10*/  USHF.L.U32 UR8, UR8, 0x1, URZ ;  /* 0x0000000108087899 */ /* 0x000fe400080006ff */
[----:B--2---:R-:W-:Y:S02]  /*0a20*/  ULEA UR6, UR6, UR5, 0x18 ;  /* 0x0000000506067291 */ /* 0x004fe4000f8ec0ff */
[----:B------:R-:W-:-:S04]  /*0a30*/  UIADD3 UR4, UPT, UPT, -UR4, 0x100000, URZ ;  /* 0x0010000004047890 */ /* 0x000fc8000fffe1ff */
[----:B------:R-:W-:Y:S02]  /*0a40*/  USHF.L.U32 UR5, UR4, 0xb, URZ ;  /* 0x0000000b04057899 */ /* 0x000fe400080006ff */
[----:B------:R-:W-:Y:S01]  /*0a50*/  USHF.L.U32 UR4, UR4, 0x1, URZ ;  /* 0x0000000104047899 */ /* 0x000fe200080006ff */
[----:B------:R-:W2:Y:S03]  /*0a60*/  FENCE.VIEW.ASYNC.S ;  /* 0x00000000000073c6 */ /* 0x000ea60000000000 */
[----:B--2---:R4:W2:Y:S08]  /*0a70*/  SYNCS.EXCH.64 URZ, [UR6+0xa0], UR8 ;  /* 0x0000a00806ff75b2 */ /* 0x0048b00008000100 */
[----:B------:R4:W3:Y:S01]  /*0a80*/  SYNCS.EXCH.64 URZ, [UR6+0xb0], UR4 ;  /* 0x0000b00406ff75b2 */ /* 0x0008e20008000100 */
[----:B------:R4:W1:Y:S01]  /*0a90*/  SYNCS.EXCH.64 URZ, [UR6+0xa8], UR8 ;  /* 0x0000a80806ff75b2 */ /* 0x0008620008000100 */
[----:B------:R4:W1:Y:S02]  /*0aa0*/  SYNCS.EXCH.64 URZ, [UR6+0xb8], UR4 ;  /* 0x0000b80406ff75b2 */ /* 0x0008640008000100 */
[----:B----4-:R-:W-:Y:S01]  /*0ab0*/  NOP ;  /* 0x0000000000007918 */ /* 0x010fe20000000000 */
.L_x_12:
[----:B------:R-:W4:Y:S01]  /*0ac0*/  SHFL.IDX PT, R2, R46, RZ, 0x1f ;  /* 0x00001fff2e027589 */ /* 0x000f2200000e0000 */
[----:B------:R-:W-:Y:S01]  /*0ad0*/  NOP ;  /* 0x0000000000007918 */ /* 0x000fe20000000000 */
[----:B----4-:R-:W-:-:S13]  /*0ae0*/  ISETP.NE.AND P0, PT, R2, 0x5, PT ;  /* 0x000000050200780c */ /* 0x010fda0003f05270 */
[----:B------:R-:W-:Y:S05]  /*0af0*/  @P0 BRA `(.L_x_13) ;  /* 0x0000000000580947 */ /* 0x000fea0003800000 */
[----:B--23--:R-:W2:Y:S01]  /*0b00*/  S2UR UR4, SR_CgaCtaId ;  /* 0x00000000000479c3 */ /* 0x00cea20000008800 */
        /* <DEDUP_REMOVED lines=12> */
[----:B--2---:R4:W2:Y:S01]  /*0bd0*/  SYNCS.EXCH.64 URZ, [UR4+0xc0], UR8 ;  /* 0x0000c00804ff75b2 */ /* 0x0048a20008000100 */
[----:B------:R4:W3:Y:S01]  /*0be0*/  SYNCS.EXCH.64 URZ, [UR4+0xe0], UR6 ;  /* 0x0000e00604ff75b2 */ /* 0x0008e20008000100 */
[----:B------:R4:W1:Y:S01]  /*0bf0*/  SYNCS.EXCH.64 URZ, [UR4+0xc8], UR8 ;  /* 0x0000c80804ff75b2 */ /* 0x0008620008000100 */
[----:B------:R4:W1:Y:S01]  /*0c00*/  SYNCS.EXCH.64 URZ, [UR4+0xe8], UR6 ;  /* 0x0000e80604ff75b2 */ /* 0x0008620008000100 */
[----:B------:R4:W1:Y:S01]  /*0c10*/  SYNCS.EXCH.64 URZ, [UR4+0xd0], UR8 ;  /* 0x0000d00804ff75b2 */ /* 0x0008620008000100 */
[----:B------:R4:W1:Y:S01]  /*0c20*/  SYNCS.EXCH.64 URZ, [UR4+0xf0], UR6 ;  /* 0x0000f00604ff75b2 */ /* 0x0008620008000100 */
[----:B------:R4:W1:Y:S01]  /*0c30*/  SYNCS.EXCH.64 URZ, [UR4+0xd8], UR8 ;  /* 0x0000d80804ff75b2 */ /* 0x0008620008000100 */
[----:B------:R4:W1:Y:S02]  /*0c40*/  SYNCS.EXCH.64 URZ, [UR4+0xf8], UR6 ;  /* 0x0000f80604ff75b2 */ /* 0x0008640008000100 */
[----:B----4-:R-:W-:Y:S01]  /*0c50*/  NOP ;  /* 0x0000000000007918 */ /* 0x010fe20000000000 */
.L_x_13:
[----:B------:R-:W4:Y:S01]  /*0c60*/  SHFL.IDX PT, R2, R46, RZ, 0x1f ;  /* 0x00001fff2e027589 */ /* 0x000f2200000e0000 */
[----:B------:R-:W1:Y:S01]  /*0c70*/  S2UR UR54, SR_CgaCtaId ;  /* 0x00000000003679c3 */ /* 0x000e620000008800 */
[----:B------:R-:W-:Y:S01]  /*0c80*/  NOP ;  /* 0x0000000000007918 */ /* 0x000fe20000000000 */
[----:B----4-:R-:W-:-:S13]  /*0c90*/  ISETP.NE.AND P0, PT, R2, 0x3, PT ;  /* 0x000000030200780c */ /* 0x010fda0003f05270 */
[----:B-1----:R-:W-:Y:S05]  /*0ca0*/  @P0 BRA `(.L_x_14) ;  /* 0x0000000000340947 */ /* 0x002fea0003800000 */
[----:B--23--:R-:W-:Y:S01]  /*0cb0*/  UMOV UR4, 0x400 ;  /* 0x0000040000047882 */ /* 0x00cfe20000000000 */
[----:B------:R-:W-:Y:S01]  /*0cc0*/  UMOV UR6, 0x20 ;  /* 0x0000002000067882 */ /* 0x000fe20000000000 */
[----:B------:R-:W-:Y:S02]  /*0cd0*/  ULEA UR4, UR54, UR4, 0x18 ;  /* 0x0000000436047291 */ /* 0x000fe4000f8ec0ff */
[----:B------:R-:W-:-:S04]  /*0ce0*/  UIADD3 UR6, UPT, UPT, -UR6, 0x100000, URZ ;  /* 0x0010000006067890 */ /* 0x000fc8000fffe1ff */
[----:B------:R-:W-:Y:S02]  /*0cf0*/  USHF.L.U32 UR7, UR6, 0xb, URZ ;  /* 0x0000000b06077899 */ /* 0x000fe400080006ff */
[----:B------:R-:W-:Y:S01]  /*0d00*/  USHF.L.U32 UR6, UR6, 0x1, URZ ;  /* 0x0000000106067899 */ /* 0x000fe200080006ff */
[----:B------:R-:W-:Y:S01]  /*0d10*/  ELECT P0, URZ, PT ;  /* 0x0000000000ff782f */ /* 0x000fe20003800000 */
[----:B------:R-:W1:Y:S10]  /*0d20*/  FENCE.VIEW.ASYNC.S ;  /* 0x00000000000073c6 */ /* 0x000e740000000000 */
[----:B-1----:R1:W4:Y:S01]  /*0d30*/  SYNCS.EXCH.64 URZ, [UR4+0x100], UR6 ;  /* 0x0001000604ff75b2 */ /* 0x0023220008000100 */
[----:B------:R1:W2:Y:S01]  /*0d40*/  SYNCS.EXCH.64 URZ, [UR4+0x110], UR6 ;  /* 0x0001100604ff75b2 */ /* 0x0002a20008000100 */
[----:B------:R1:W3:Y:S01]  /*0d50*/  SYNCS.EXCH.64 URZ, [UR4+0x108], UR6 ;  /* 0x0001080604ff75b2 */ /* 0x0002e20008000100 */
[----:B------:R1:W1:Y:S01]  /*0d60*/  SYNCS.EXCH.64 URZ, [UR4+0x118], UR6 ;  /* 0x0001180604ff75b2 */ /* 0x0002620008000100 */
[----:B------:R-:W-:Y:S01]  /*0d70*/  NOP ;  /* 0x0000000000007918 */ /* 0x000fe20000000000 */
.L_x_14:
[----:B-123--:R-:W1:Y:S01]  /*0d80*/  LDCU UR4, c[0x0][0x36c] ;  /* 0x00006d80ff0477ac */ /* 0x00ee620008000800 */
[----:B------:R-:W-:Y:S01]  /*0d90*/  ISETP.NE.OR P3, PT, R0, 0x2, !P3 ;  /* 0x000000020000780c */ /* 0x000fe20005f65670 */
[----:B------:R-:W-:Y:S01]  /*0da0*/  NOP ;  /* 0x0000000000007918 */ /* 0x000fe20000000000 */
[----:B------:R-:W-:Y:S01]  /*0db0*/  LOP3.LUT R0, R55, 0x1f, RZ, 0xc0, !PT ;  /* 0x0000001f37007812 */ /* 0x000fe200078ec0ff */
[----:B------:R-:W-:Y:S02]  /*0dc0*/  UISETP.NE.AND UP4, UPT, UR18, URZ, UPT ;  /* 0x000000ff1200728c */ /* 0x000fe4000bf85270 */
[----:B-1----:R-:W-:-:S09]  /*0dd0*/  UISETP.EQ.U32.AND UP6, UPT, UR4, 0x1, UPT ;  /* 0x000000010400788c */ /* 0x002fd2000bfc2070 */
[----:B------:R-:W-:Y:S05]  /*0de0*/  BRA.U !UP6, `(.L_x_15) ;  /* 0x000000010e087547 */ /* 0x000fea000b800000 */
[----:B----4-:R-:W-:Y:S01]  /*0df0*/  UCGABAR_ARV ;  /* 0x00000000000079c7 */ /* 0x010fe20008000000 */
[----:B------:R-:W-:Y:S05]  /*0e00*/  BRA `(.L_x_16) ;  /* 0x0000000000047947 */ /* 0x000fea0003800000 */
.L_x_15:
[----:B----4-:R-:W-:Y:S01]  /*0e10*/  NOP ;  /* 0x0000000000007918 */ /* 0x010fe20000000000 */
.L_x_16:
[----:B------:R-:W1:Y:S01]  /*0e20*/  S2UR UR26, SR_CTAID.X ;  /* 0x00000000001a79c3 */ /* 0x000e620000002500 */
[----:B------:R-:W-:-:S05]  /*0e30*/  CS2R.32 R48, SR_CgaSize ;  /* 0x0000000000307805 */ /* 0x000fca0000008a00 */
[----:B------:R-:W-:-:S05]  /*0e40*/  IMAD R48, R48, -0xa0, RZ ;  /* 0xffffff6030307824 */ /* 0x000fca00078e02ff */
[----:B------:R-:W-:-:S14]  /*0e50*/  R2UR UR5, R48 ;  /* 0x00000000300572ca */ /* 0x000fdc00000e0000 */
[----:B------:R-:W2:Y:S01]  /*0e60*/  LDCU UR5, c[0x0][UR5+0x2b0] ;  /* 0x00005600050577ac */ /* 0x000ea20008000800 */
[----:B------:R-:W-:-:S05]  /*0e70*/  CS2R.32 R48, SR_CgaSize ;  /* 0x0000000000307805 */ /* 0x000fca0000008a00 */
[----:B------:R-:W-:-:S05]  /*0e80*/  IMAD R48, R48, -0xa0, RZ ;  /* 0xffffff6030307824 */ /* 0x000fca00078e02ff */
[----:B------:R-:W-:-:S14]  /*0e90*/  R2UR UR4, R48 ;  /* 0x00000000300472ca */ /* 0x000fdc00000e0000 */
[----:B------:R-:W3:Y:S01]  /*0ea0*/  LDCU UR4, c[0x0][UR4+0x2b4] ;  /* 0x00005680040477ac */ /* 0x000ee20008000800 */
[----:B------:R-:W4:Y:S01]  /*0eb0*/  S2UR UR27, SR_CTAID.Y ;  /* 0x00000000001b79c3 */ /* 0x000f220000002600 */
[----:B------:R-:W-:-:S05]  /*0ec0*/  CS2R.32 R48, SR_CgaSize ;  /* 0x0000000000307805 */ /* 0x000fca0000008a00 */
[----:B------:R-:W-:-:S05]  /*0ed0*/  IMAD R48, R48, -0xa0, RZ ;  /* 0xffffff6030307824 */ /* 0x000fca00078e02ff */
[----:B------:R-:W-:-:S14]  /*0ee0*/  R2UR UR6, R48 ;  /* 0x00000000300672ca */ /* 0x000fdc00000e0000 */
[----:B------:R-:W3:Y:S01]  /*0ef0*/  LDCU UR6, c[0x0][UR6+0x2a0] ;  /* 0x00005400060677ac */ /* 0x000ee20008000800 */
[----:B------:R-:W-:-:S05]  /*0f00*/  CS2R.32 R48, SR_CgaSize ;  /* 0x0000000000307805 */ /* 0x000fca0000008a00 */
[----:B------:R-:W-:-:S05]  /*0f10*/  IMAD R48, R48, -0xa0, RZ ;  /* 0xffffff6030307824 */ /* 0x000fca00078e02ff */
[----:B------:R-:W-:-:S14]  /*0f20*/  R2UR UR7, R48 ;  /* 0x00000000300772ca */ /* 0x000fdc00000e0000 */
[----:B------:R-:W3:Y:S01]  /*0f30*/  LDCU UR7, c[0x0][UR7+0x2a4] ;  /* 0x00005480070777ac */ /* 0x000ee20008000800 */
[----:B------:R-:W-:Y:S01]  /*0f40*/  USHF.L.U32 UR23, UR54, 0x9, URZ ;  /* 0x0000000936177899 */ /* 0x000fe200080006ff */
[----:B------:R-:W3:Y:S01]  /*0f50*/  LDCU UR19, c[0x0][0xb24] ;  /* 0x00016480ff1377ac */ /* 0x000ee20008000800 */
[----:B------:R-:W3:Y:S01]  /*0f60*/  LDCU UR42, c[0x0][0xb24] ;  /* 0x00016480ff2a77ac */ /* 0x000ee20008000800 */
[----:B-1----:R-:W-:Y:S01]  /*0f70*/  I2FP.F32.U32 R3, UR26 ;  /* 0x0000001a00037c45 */ /* 0x002fe20008201000 */
[----:B------:R-:W1:Y:S04]  /*0f80*/  LDCU UR22, c[0x0][0xb30] ;  /* 0x00016600ff1677ac */ /* 0x000e680008000800 */
[----:B--2---:R-:W-:Y:S01]  /*0f90*/  FMUL R3, R3, UR5 ;  /* 0x0000000503037c20 */ /* 0x004fe20008400000 */
[----:B------:R-:W-:Y:S01]  /*0fa0*/  ULOP3.LUT UR23, UR23, 0xe00, URZ, 0xc0, !UPT ;  /* 0x00000e0017177892 */ /* 0x000fe2000f8ec0ff */
[----:B----4-:R-:W-:-:S04]  /*0fb0*/  I2FP.F32.U32 R2, UR27 ;  /* 0x0000001b00027c45 */ /* 0x010fc80008201000 */
[----:B------:R-:W2:Y:S01]  /*0fc0*/  F2I.U32.TRUNC.NTZ R3, R3 ;  /* 0x0000000300037305 */ /* 0x000ea2000020f000 */
[----:B---3--:R-:W-:-:S07]  /*0fd0*/  FMUL R2, R2, UR4 ;  /* 0x0000000402027c20 */ /* 0x008fce0008400000 */
[----:B------:R-:W3:Y:S01]  /*0fe0*/  F2I.U32.TRUNC.NTZ R2, R2 ;  /* 0x0000000200027305 */ /* 0x000ee2000020f000 */
[----:B--2---:R-:W-:Y:S02]  /*0ff0*/  R2UR UR5, R3 ;  /* 0x00000000030572ca */ /* 0x004fe400000e0000 */
[----:B---3--:R-:W-:Y:S02]  /*1000*/  R2UR UR4, R2 ;  /* 0x00000000020472ca */ /* 0x008fe400000e0000 */
[----:B------:R-:W-:-:S09]  /*1010*/  PRMT R2, RZ, 0x7610, R2 ;  /* 0x00007610ff027816 */ /* 0x000fd20000000002 */
[----:B------:R-:W-:-:S04]  /*1020*/  UIADD3 UR5, UPT, UPT, -UR5, URZ, URZ ;  /* 0x000000ff05057290 */ /* 0x000fc8000fffe1ff */
[----:B------:R-:W-:Y:S02]  /*1030*/  UIMAD UR5, UR6, UR5, UR26 ;  /* 0x00000005060572a4 */ /* 0x000fe4000f8e021a */
[----:B------:R-:W-:-:S04]  /*1040*/  UIADD3 UR4, UPT, UPT, -UR4, URZ, URZ ;  /* 0x000000ff04047290 */ /* 0x000fc8000fffe1ff */
[----:B------:R-:W-:Y:S01]  /*1050*/  IMAD.U32 R48, RZ, RZ, UR5 ;  /* 0x00000005ff307e24 */ /* 0x000fe2000f8e00ff */
[----:B------:R-:W-:-:S06]  /*1060*/  UIMAD UR4, UR7, UR4, UR27 ;  /* 0x00000004070472a4 */ /* 0x000fcc000f8e021b */
[----:B------:R-:W-:Y:S01]  /*1070*/  IMAD.U32 R47, RZ, RZ, UR4 ;  /* 0x00000004ff2f7e24 */ /* 0x000fe2000f8e00ff */
[----:B-1----:R-:W-:Y:S06]  /*1080*/  BRA.U UP4, `(.L_x_17) ;  /* 0x0000000104807547 */ /* 0x002fec000b800000 */
[----:B------:R-:W-:Y:S02]  /*1090*/  R2UR UR9, R47 ;  /* 0x000000002f0972ca */ /* 0x000fe400000e0000 */
[----:B------:R-:W-:-:S11]  /*10a0*/  R2UR UR14, R48 ;  /* 0x00000000300e72ca */ /* 0x000fd600000e0000 */
[----:B------:R-:W-:-:S04]  /*10b0*/  UISETP.NE.AND UP0, UPT, UR9, URZ, UPT ;  /* 0x000000ff0900728c */ /* 0x000fc8000bf05270 */
[----:B------:R-:W-:Y:S02]  /*10c0*/  USEL UR5, URZ, 0x2, UP0 ;  /* 0x00000002ff057887 */ /* 0x000fe40008000000 */
[----:B------:R-:W-:Y:S02]  /*10d0*/  USEL UR4, URZ, 0x4, UP0 ;  /* 0x00000004ff047887 */ /* 0x000fe40008000000 */
[----:B------:R-:W-:Y:S02]  /*10e0*/  USEL UR7, URZ, 0x8, UP0 ;  /* 0x00000008ff077887 */ /* 0x000fe40008000000 */
[----:B------:R-:W-:Y:S02]  /*10f0*/  USEL UR6, URZ, 0x10, UP0 ;  /* 0x00000010ff067887 */ /* 0x000fe40008000000 */
[----:B------:R-:W-:Y:S02]  /*1100*/  USEL UR8, URZ, 0x20, UP0 ;  /* 0x00000020ff087887 */ /* 0x000fe40008000000 */
[----:B------:R-:W-:-:S02]  /*1110*/  USEL UR12, URZ, 0x40, UP0 ;  /* 0x00000040ff0c7887 */ /* 0x000fc40008000000 */
[----:B------:R-:W-:Y:S02]  /*1120*/  USEL UR13, URZ, 0x80, UP0 ;  /* 0x00000080ff0d7887 */ /* 0x000fe40008000000 */
[----:B------:R-:W-:-:S04]  /*1130*/  UISETP.NE.AND UP0, UPT, UR9, URZ, UPT ;  /* 0x000000ff0900728c */ /* 0x000fc8000bf05270 */
[----:B------:R-:W-:-:S04]  /*1140*/  UISETP.EQ.OR UP0, UPT, UR14, URZ, !UP0 ;  /* 0x000000ff0e00728c */ /* 0x000fc8000c702670 */
[----:B------:R-:W-:Y:S02]  /*1150*/  USEL UR11, URZ, 0x1, !UP0 ;  /* 0x00000001ff0b7887 */ /* 0x000fe4000c000000 */
[----:B------:R-:W-:-:S04]  /*1160*/  UISETP.NE.AND UP0, UPT, UR14, 0x1, UPT ;  /* 0x000000010e00788c */ /* 0x000fc8000bf05270 */
[----:B------:R-:W-:Y:S02]  /*1170*/  USEL UR10, UR5, 0x2, UP0 ;  /* 0x00000002050a7887 */ /* 0x000fe40008000000 */
[----:B------:R-:W-:-:S04]  /*1180*/  UISETP.NE.AND UP0, UPT, UR14, 0x2, UPT ;  /* 0x000000020e00788c */ /* 0x000fc8000bf05270 */
[----:B------:R-:W-:Y:S02]  /*1190*/  USEL UR4, UR4, 0x4, UP0 ;  /* 0x0000000404047887 */ /* 0x000fe40008000000 */
[----:B------:R-:W-:Y:S02]  /*11a0*/  UISETP.NE.AND UP0, UPT, UR14, 0x3, UPT ;  /* 0x000000030e00788c */ /* 0x000fe4000bf05270 */
[----:B------:R-:W-:Y:S02]  /*11b0*/  UIADD3 UR4, UPT, UPT, UR4, UR10, UR11 ;  /* 0x0000000a04047290 */ /* 0x000fe4000fffe00b */
        /* <DEDUP_REMOVED lines=10> */
[----:B------:R-:W-:-:S04]  /*1260*/  USEL UR5, UR13, 0x80, UP0 ;  /* 0x000000800d057887 */ /* 0x000fc80008000000 */
[----:B------:R-:W-:-:S06]  /*1270*/  UIADD3 UR4, UPT, UPT, UR4, UR5, URZ ;  /* 0x0000000504047290 */ /* 0x000fcc000fffe0ff */
[----:B------:R-:W-:-:S07]  /*1280*/  IMAD.U32 R2, RZ, RZ, UR4 ;  /* 0x00000004ff027e24 */ /* 0x000fce000f8e00ff */
.L_x_17:
[----:B------:R-:W1:Y:S01]  /*1290*/  S2UR UR36, SR_CTAID.Z ;  /* 0x00000000002479c3 */ /* 0x000e620000002700 */
[----:B------:R-:W-:-:S09]  /*12a0*/  UISETP.GE.AND UP0, UPT, UR19, 0x1, UPT ;  /* 0x000000011300788c */ /* 0x000fd2000bf06270 */
[----:B------:R-:W-:Y:S05]  /*12b0*/  BRA.U !UP0, `(.L_x_18) ;  /* 0x0000000108d07547 */ /* 0x000fea000b800000 */
[----:B------:R-:W2:Y:S01]  /*12c0*/  LDCU UR20, c[0x0][0xb0c] ;  /* 0x00016180ff1477ac */ /* 0x000ea20008000800 */
[----:B------:R-:W3:Y:S01]  /*12d0*/  LDCU.128 UR12, c[0x0][0xb10] ;  /* 0x00016200ff0c77ac */ /* 0x000ee20008000c00 */
[----:B------:R-:W4:Y:S01]  /*12e0*/  LDCU UR6, c[0x0][0x370] ;  /* 0x00006e00ff0677ac */ /* 0x000f220008000800 */
[----:B------:R-:W1:Y:S01]  /*12f0*/  LDCU UR7, c[0x0][0x374] ;  /* 0x00006e80ff0777ac */ /* 0x000e620008000800 */
[----:B------:R-:W1:Y:S01]  /*1300*/  LDCU UR21, c[0x0][0xb20] ;  /* 0x00016400ff1577ac */ /* 0x000e620008000800 */
[----:B--2---:R-:W-:Y:S02]  /*1310*/  UISETP.NE.AND UP0, UPT, UR20, 0x1, UPT ;  /* 0x000000011400788c */ /* 0x004fe4000bf05270 */
[----:B---3--:R-:W-:Y:S01]  /*1320*/  UIMAD.WIDE.U32 UR4, UR26, UR12, URZ ;  /* 0x0000000c1a0472a5 */ /* 0x008fe2000f8e00ff */
[----:B------:R-:W2:Y:S01]  /*1330*/  LDCU.64 UR8, c[0x0][0xb28] ;  /* 0x00016500ff0877ac */ /* 0x000ea20008000a00 */
[----:B----4-:R-:W-:Y:S02]  /*1340*/  UIMAD.WIDE.U32 UR10, UR6, UR12, URZ ;  /* 0x0000000c060a72a5 */ /* 0x010fe4000f8e00ff */
[----:B------:R-:W-:-:S02]  /*1350*/  USHF.R.U32.HI UR5, URZ, UR13, UR5 ;  /* 0x0000000dff057299 */ /* 0x000fc40008011605 */
[----:B------:R-:W-:Y:S02]  /*1360*/  UISETP.NE.AND UP2, UPT, UR19, 0x1, UPT ;  /* 0x000000011300788c */ /* 0x000fe4000bf45270 */
[----:B------:R-:W-:Y:S01]  /*1370*/  USEL UR5, UR26, UR5, !UP0 ;  /* 0x000000051a057287 */ /* 0x000fe2000c000000 */
[----:B------:R-:W-:Y:S01]  /*1380*/  UMOV UR10, UR11 ;  /* 0x0000000b000a7c82 */ /* 0x000fe20008000000 */
[----:B------:R-:W-:Y:S02]  /*1390*/  UIMAD.WIDE.U32 UR16, UR27, UR15, URZ ;  /* 0x0000000f1b1072a5 */ /* 0x000fe4000f8e00ff */
[----:B------:R-:W-:Y:S02]  /*13a0*/  @UP0 USHF.R.U32.HI UR6, URZ, UR13, UR10 ;  /* 0x0000000dff060299 */ /* 0x000fe4000801160a */
[----:B------:R-:W-:Y:S02]  /*13b0*/  UISETP.NE.AND UP0, UPT, UR14, 0x1, UPT ;  /* 0x000000010e00788c */ /* 0x000fe4000bf05270 */
[----:B-1----:R-:W-:-:S02]  /*13c0*/  UIMAD.WIDE.U32 UR10, UR7, UR15, URZ ;  /* 0x0000000f070a72a5 */ /* 0x002fc4000f8e00ff */
[----:B--2---:R-:W-:Y:S01]  /*13d0*/  UIMAD.WIDE.U32 UR12, UR6, UR8, URZ ;  /* 0x00000008060c72a5 */ /* 0x004fe2000f8e00ff */
[----:B------:R-:W-:Y:S02]  /*13e0*/  UMOV UR4, UR17 ;  /* 0x0000001100047c82 */ /* 0x000fe40008000000 */
[----:B------:R-:W-:Y:S02]  /*13f0*/  USHF.R.U32.HI UR4, URZ, UR21, UR4 ;  /* 0x00000015ff047299 */ /* 0x000fe40008011604 */
[----:B------:R-:W-:Y:S02]  /*1400*/  UMOV UR10, UR11 ;  /* 0x0000000b000a7c82 */ /* 0x000fe40008000000 */
[----:B------:R-:W-:Y:S01]  /*1410*/  UMOV UR12, UR13 ;  /* 0x0000000d000c7c82 */ /* 0x000fe20008000000 */
[----:B------:R-:W-:Y:S02]  /*1420*/  @UP0 USHF.R.U32.HI UR7, URZ, UR21, UR10 ;  /* 0x00000015ff070299 */ /* 0x000fe4000801160a */
[----:B------:R-:W-:-:S02]  /*1430*/  USEL UR4, UR27, UR4, !UP0 ;  /* 0x000000041b047287 */ /* 0x000fc4000c000000 */
[----:B------:R-:W-:Y:S02]  /*1440*/  UIMAD.WIDE.U32 UR10, UR7, UR8, URZ ;  /* 0x00000008070a72a5 */ /* 0x000fe4000f8e00ff */
[----:B------:R-:W-:Y:S02]  /*1450*/  @UP2 USHF.R.U32.HI UR6, URZ, UR9, UR12 ;  /* 0x00000009ff062299 */ /* 0x000fe4000801160c */
[----:B------:R-:W-:-:S03]  /*1460*/  UIMAD.WIDE.U32 UR12, UR4, UR8, URZ ;  /* 0x00000008040c72a5 */ /* 0x000fc6000f8e00ff */
[----:B------:R-:W-:Y:S02]  /*1470*/  UMOV UR10, UR11 ;  /* 0x0000000b000a7c82 */ /* 0x000fe40008000000 */
[----:B------:R-:W-:Y:S02]  /*1480*/  @UP2 USHF.R.U32.HI UR7, URZ, UR9, UR10 ;  /* 0x00000009ff072299 */ /* 0x000fe4000801160a */
[----:B------:R-:W-:Y:S02]  /*1490*/  UIMAD UR10, UR6, UR19, URZ ;  /* 0x00000013060a72a4 */ /* 0x000fe4000f8e02ff */
[----:B------:R-:W-:-:S04]  /*14a0*/  UIMAD UR7, UR7, UR19, URZ ;  /* 0x00000013070772a4 */ /* 0x000fc8000f8e02ff */
[----:B------:R-:W-:-:S03]  /*14b0*/  UISETP.GE.AND UP0, UPT, UR4, UR7, UPT ;  /* 0x000000070400728c */ /* 0x000fc6000bf06270 */
[----:B------:R-:W-:Y:S01]  /*14c0*/  UMOV UR7, UR13 ;  /* 0x0000000d00077c82 */ /* 0x000fe20008000000 */
[----:B------:R-:W-:Y:S02]  /*14d0*/  UISETP.GE.OR UP0, UPT, UR5, UR10, UP0 ;  /* 0x0000000a0500728c */ /* 0x000fe40008706670 */
[----:B------:R-:W-:Y:S02]  /*14e0*/  UIMAD.WIDE.U32 UR10, UR5, UR8, URZ ;  /* 0x00000008050a72a5 */ /* 0x000fe4000f8e00ff */
[----:B------:R-:W-:Y:S02]  /*14f0*/  USHF.R.U32.HI UR7, URZ, UR9, UR7 ;  /* 0x00000009ff077299 */ /* 0x000fe40008011607 */
[----:B------:R-:W-:Y:S02]  /*1500*/  UIADD3 UR10, UPT, UPT, -UR4, URZ, URZ ;  /* 0x000000ff040a7290 */ /* 0x000fe4000fffe1ff */
[----:B------:R-:W-:Y:S02]  /*1510*/  USEL UR7, UR4, UR7, !UP2 ;  /* 0x0000000704077287 */ /* 0x000fe4000d000000 */
[----:B------:R-:W-:Y:S01]  /*1520*/  UIMAD UR10, UR14, UR10, UR27 ;  /* 0x0000000a0e0a72a4 */ /* 0x000fe2000f8e021b */
[----:B------:R-:W-:Y:S01]  /*1530*/  @!UP0 UMOV UR8, UR11 ;  /* 0x0000000b00088c82 */ /* 0x000fe20008000000 */
[----:B------:R-:W-:-:S02]  /*1540*/  UIADD3 UR11, UPT, UPT, -UR5, URZ, URZ ;  /* 0x000000ff050b7290 */ /* 0x000fc4000fffe1ff */
[----:B------:R-:W-:Y:S02]  /*1550*/  @!UP0 USHF.R.U32.HI UR8, URZ, UR9, UR8 ;  /* 0x00000009ff088299 */ /* 0x000fe40008011608 */
[----:B------:R-:W-:Y:S02]  /*1560*/  UIADD3 UR9, UPT, UPT, -UR7, URZ, URZ ;  /* 0x000000ff07097290 */ /* 0x000fe4000fffe1ff */
[----:B------:R-:W-:Y:S02]  /*1570*/  @!UP0 USEL UR8, UR5, UR8, !UP2 ;  /* 0x0000000805088287 */ /* 0x000fe4000d000000 */
[----:B------:R-:W-:Y:S02]  /*1580*/  UIMAD UR9, UR19, UR9, UR4 ;  /* 0x00000009130972a4 */ /* 0x000fe4000f8e0204 */
[----:B------:R-:W-:Y:S02]  /*1590*/  @!UP0 UIADD3 UR7, UPT, UPT, UR7, -UR8, URZ ;  /* 0x8000000807078290 */ /* 0x000fe4000fffe0ff */
[----:B------:R-:W-:-:S02]  /*15a0*/  @!UP0 UIMAD UR6, UR9, UR6, UR8 ;  /* 0x00000006090682a4 */ /* 0x000fc4000f8e0208 */
[----:B------:R-:W-:Y:S02]  /*15b0*/  @!UP0 UIMAD UR4, UR7, UR19, UR5 ;  /* 0x00000013070482a4 */ /* 0x000fe4000f8e0205 */
[----:B------:R-:W-:Y:S02]  /*15c0*/  UIMAD UR26, UR20, UR11, UR26 ;  /* 0x0000000b141a72a4 */ /* 0x000fe4000f8e021a */
[----:B------:R-:W-:Y:S01]  /*15d0*/  UIMAD UR27, UR4, UR14, UR10 ;  /* 0x0000000e041b72a4 */ /* 0x000fe2000f8e020a */
[----:B------:R-:W-:Y:S02]  /*15e0*/  @!UP0 UMOV UR5, UR6 ;  /* 0x0000000600058c82 */ /* 0x000fe40008000000 */
[----:B------:R-:W-:-:S12]  /*15f0*/  UIMAD UR26, UR5, UR20, UR26 ;  /* 0x00000014051a72a4 */ /* 0x000fd8000f8e021a */
.L_x_18:
[----:B------:R-:W-:-:S09]  /*1600*/  UISETP.NE.AND UP0, UPT, UR22, 0x1, UPT ;  /* 0x000000011600788c */ /* 0x000fd2000bf05270 */
[----:B------:R-:W-:Y:S05]  /*1610*/  BRA.U UP0, `(.L_x_19) ;  /* 0x0000000100407547 */ /* 0x000fea000b800000 */
[----:B------:R-:W2:Y:S01]  /*1620*/  LDCU.128 UR8, c[0x0][0xb10] ;  /* 0x00016200ff0877ac */ /* 0x000ea20008000c00 */
[----:B------:R-:W3:Y:S01]  /*1630*/  LDCU UR12, c[0x0][0xb0c] ;  /* 0x00016180ff0c77ac */ /* 0x000ee20008000800 */
[----:B------:R-:W4:Y:S01]  /*1640*/  LDCU UR13, c[0x0][0xb20] ;  /* 0x00016400ff0d77ac */ /* 0x000f220008000800 */
[----:B--2---:R-:W-:Y:S02]  /*1650*/  UIMAD.WIDE.U32 UR4, UR26, UR8, URZ ;  /* 0x000000081a0472a5 */ /* 0x004fe4000f8e00ff */
[----:B------:R-:W-:Y:S02]  /*1660*/  UIMAD.WIDE.U32 UR6, UR27, UR11, URZ ;  /* 0x0000000b1b0672a5 */ /* 0x000fe4000f8e00ff */
[----:B---3--:R-:W-:Y:S02]  /*1670*/  UISETP.NE.AND UP0, UPT, UR12, 0x1, UPT ;  /* 0x000000010c00788c */ /* 0x008fe4000bf05270 */
[----:B------:R-:W-:-:S03]  /*1680*/  USHF.R.U32.HI UR5, URZ, UR9, UR5 ;  /* 0x00000009ff057299 */ /* 0x000fc60008011605 */
[----:B------:R-:W-:Y:S01]  /*1690*/  UMOV UR4, UR7 ;  /* 0x0000000700047c82 */ /* 0x000fe20008000000 */
[----:B------:R-:W-:Y:S02]  /*16a0*/  USEL UR5, UR26, UR5, !UP0 ;  /* 0x000000051a057287 */ /* 0x000fe4000c000000 */
[----:B------:R-:W-:Y:S02]  /*16b0*/  UISETP.NE.AND UP0, UPT, UR10, 0x1, UPT ;  /* 0x000000010a00788c */ /* 0x000fe4000bf05270 */
[----:B----4-:R-:W-:-:S04]  /*16c0*/  USHF.R.U32.HI UR4, URZ, UR13, UR4 ;  /* 0x0000000dff047299 */ /* 0x010fc80008011604 */
[----:B------:R-:W-:-:S04]  /*16d0*/  USEL UR4, UR27, UR4, !UP0 ;  /* 0x000000041b047287 */ /* 0x000fc8000c000000 */
[----:B------:R-:W-:Y:S02]  /*16e0*/  UIADD3 UR6, UPT, UPT, UR5, -UR4, URZ ;  /* 0x8000000405067290 */ /* 0x000fe4000fffe0ff */
[----:B------:R-:W-:Y:S02]  /*16f0*/  UIADD3 UR4, UPT, UPT, -UR5, UR4, URZ ;  /* 0x0000000405047290 */ /* 0x000fe4000fffe1ff */
[----:B------:R-:W-:Y:S02]  /*1700*/  UIMAD UR27, UR6, UR10, UR27 ;  /* 0x0000000a061b72a4 */ /* 0x000fe4000f8e021b */
[----:B------:R-:W-:-:S12]  /*1710*/  UIMAD UR26, UR4, UR12, UR26 ;  /* 0x0000000c041a72a4 */ /* 0x000fd8000f8e021a */
.L_x_19:
[----:B------:R-:W-:Y:S01]  /*1720*/  UISETP.NE.AND UP0, UPT, UR18, 0x2, UPT ;  /* 0x000000021200788c */ /* 0x000fe2000bf05270 */
[----:B------:R-:W-:Y:S09]  /*1730*/  BRA.U !UP6, `(.L_x_20) ;  /* 0x000000010e0c7547 */ /* 0x000ff2000b800000 */
[----:B------:R-:W-:Y:S01]  /*1740*/  UCGABAR_WAIT ;  /* 0x0000000000007dc7 */ /* 0x000fe20008000000 */
[----:B------:R-:W-:Y:S01]  /*1750*/  CCTL.IVALL ;  /* 0x00000000ff00798f */ /* 0x000fe20002000000 */
[----:B------:R-:W-:Y:S05]  /*1760*/  BRA `(.L_x_21) ;  /* 0x0000000000047947 */ /* 0x000fea0003800000 */
.L_x_20:
[----:B------:R-:W-:Y:S06]  /*1770*/  BAR.SYNC.DEFER_BLOCKING 0x0 ;  /* 0x0000000000007b1d */ /* 0x000fec0000010000 */
.L_x_21:
[----:B------:R-:W-:Y:S05]  /*1780*/  BRA.U UP0, `(.L_x_22) ;  /* 0x0000001500707547 */ /* 0x000fea000b800000 */
[----:B------:R-:W2:Y:S01]  /*1790*/  LDCU UR6, c[0x0][0x38c] ;  /* 0x00007180ff0677ac */ /* 0x000ea20008000800 */
[----:B------:R-:W-:Y:S01]  /*17a0*/  PLOP3.LUT P1, PT, PT, PT, UP3, 0x80, 0x8 ;  /* 0x000000000008781c */ /* 0x000fe20003f2f038 */
[----:B------:R-:W-:Y:S01]  /*17b0*/  IMAD.MOV.U32 R12, RZ, RZ, 0x1 ;  /* 0x00000001ff0c7424 */ /* 0x000fe200078e00ff */
[----:B------:R-:W-:Y:S01]  /*17c0*/  ISETP.EQ.OR P2, PT, R0, RZ, P3 ;  /* 0x000000ff0000720c */ /* 0x000fe20001f42670 */
[----:B------:R-:W-:Y:S01]  /*17d0*/  UISETP.NE.AND UP1, UPT, UR18, URZ, UPT ;  /* 0x000000ff1200728c */ /* 0x000fe2000bf25270 */
[----:B------:R-:W-:Y:S01]  /*17e0*/  PLOP3.LUT P1, PT, P1, PT, PT, 0x8, 0x80 ;  /* 0x000000000080781c */ /* 0x000fe20000f2e170 */
[----:B------:R-:W-:Y:S01]  /*17f0*/  USEL UR29, URZ, 0x1, UP5 ;  /* 0x00000001ff1d7887 */ /* 0x000fe2000a800000 */
[----:B------:R-:W-:Y:S01]  /*1800*/  CS2R R10, SRZ ;  /* 0x00000000000a7805 */ /* 0x000fe2000001ff00 */
[----:B------:R-:W-:Y:S01]  /*1810*/  IMAD.MOV.U32 R9, RZ, RZ, RZ ;  /* 0x000000ffff097224 */ /* 0x000fe200078e00ff */
[----:B------:R-:W3:Y:S01]  /*1820*/  LDCU UR44, c[0x0][0x370] ;  /* 0x00006e00ff2c77ac */ /* 0x000ee20008000800 */
[----:B------:R-:W-:Y:S01]  /*1830*/  IMAD.MOV.U32 R8, RZ, RZ, 0x1 ;  /* 0x00000001ff087424 */ /* 0x000fe200078e00ff */
[----:B------:R-:W4:Y:S01]  /*1840*/  LDCU.64 UR38, c[0x0][0x348] ;  /* 0x00006900ff2677ac */ /* 0x000f220008000a00 */
[----:B------:R-:W-:-:S02]  /*1850*/  USHF.R.U32.HI UR48, URZ, 0x6, UR23 ;  /* 0x00000006ff307899 */ /* 0x000fc40008011617 */
[----:B--2---:R-:W-:Y:S02]  /*1860*/  UIADD3 UR5, UPT, UPT, UR6, 0x7f, URZ ;  /* 0x0000007f06057890 */ /* 0x004fe4000fffe0ff */
[----:B------:R-:W-:Y:S02]  /*1870*/  UIADD3 UR49, UPT, UPT, UR6, 0xfe, URZ ;  /* 0x000000fe06317890 */ /* 0x000fe4000fffe0ff */
[----:B------:R-:W-:Y:S01]  /*1880*/  USHF.R.S32.HI UR4, URZ, 0x1f, UR5 ;  /* 0x0000001fff047899 */ /* 0x000fe20008011405 */
[----:B------:R-:W2:Y:S03]  /*1890*/  LDCU UR43, c[0x0][0x374] ;  /* 0x00006e80ff2b77ac */ /* 0x000ea60008000800 */
[----:B------:R-:W-:Y:S02]  /*18a0*/  ULEA.HI UR4, UR4, UR5, URZ, 0x7 ;  /* 0x0000000504047291 */ /* 0x000fe4000f8f38ff */
[----:B------:R-:W-:-:S02]  /*18b0*/  USEL UR29, UR29, 0x2, UP1 ;  /* 0x000000021d1d7887 */ /* 0x000fc40008800000 */
[----:B------:R-:W-:Y:S02]  /*18c0*/  USHF.R.S32.HI UR46, URZ, 0x7, UR4 ;  /* 0x00000007ff2e7899 */ /* 0x000fe40008011404 */
[----:B------:R-:W-:Y:S02]  /*18d0*/  UIADD3 UR4, UPT, UPT, UR6, -0x1, URZ ;  /* 0xffffffff06047890 */ /* 0x000fe4000fffe0ff */
[----:B------:R-:W-:Y:S02]  /*18e0*/  UISETP.LT.U32.AND UP0, UPT, UR46, 0x6, UPT ;  /* 0x000000062e00788c */ /* 0x000fe4000bf01070 */
[----:B------:R-:W-:Y:S02]  /*18f0*/  UISETP.GE.U32.AND UP2, UPT, UR4, -0xff, UPT ;  /* 0xffffff010400788c */ /* 0x000fe4000bf46070 */
[----:B------:R-:W-:Y:S01]  /*1900*/  USEL UR45, UR46, 0x6, UP0 ;  /* 0x000000062e2d7887 */ /* 0x000fe20008000000 */
[----:B------:R-:W-:-:S03]  /*1910*/  UMOV UR21, URZ ;  /* 0x000000ff00157c82 */ /* 0x000fc60008000000 */
[----:B------:R-:W-:Y:S02]  /*1920*/  UIADD3 UR22, UPT, UPT, UR45, -0x1, URZ ;  /* 0xffffffff2d167890 */ /* 0x000fe4000fffe0ff */
[----:B------:R-:W-:-:S03]  /*1930*/  UIADD3 UR47, UPT, UPT, UR46, -UR45, URZ ;  /* 0x8000002d2e2f7290 */ /* 0x000fc6000fffe0ff */
[----:B------:R-:W-:-:S04]  /*1940*/  @UP2 UIADD3 UR22, UPT, UPT, UR45, URZ, URZ ;  /* 0x000000ff2d162290 */ /* 0x000fc8000fffe0ff */
[----:B--234-:R-:W-:-:S12]  /*1950*/  UIADD3 UR22, UPT, UPT, UR22, 0x1, URZ ;  /* 0x0000000116167890 */ /* 0x01cfd8000fffe0ff */
.L_x_42:
[----:B------:R-:W-:Y:S01]  /*1960*/  UISETP.NE.AND UP0, UPT, UR54, URZ, UPT ;  /* 0x000000ff3600728c */ /* 0x000fe2000bf05270 */
[----:B------:R-:W2:Y:S08]  /*1970*/  S2UR UR54, SR_CgaCtaId ;  /* 0x00000000003679c3 */ /* 0x000eb00000008800 */
[----:B------:R-:W-:Y:S05]  /*1980*/  BRA.U UP0, `(.L_x_23) ;  /* 0x0000000100347547 */ /* 0x000fea000b800000 */
[----:B------:R-:W3:Y:S01]  /*1990*/  S2R R0, SR_CgaCtaId ;  /* 0x0000000000007919 */ /* 0x000ee20000008800 */
[----:B------:R-:W-:-:S04]  /*19a0*/  MOV R2, 0x400 ;  /* 0x0000040000027802 */ /* 0x000fc80000000f00 */
[----:B---3--:R-:W-:Y:S02]  /*19b0*/  LEA R0, R0, R2, 0x18 ;  /* 0x0000000200007211 */ /* 0x008fe400078ec0ff */
[----:B------:R-:W-:-:S03]  /*19c0*/  SHF.L.U32 R2, R8, 0x1f, RZ ;  /* 0x0000001f08027819 */ /* 0x000fc600000006ff */
[----:B------:R-:W-:-:S04]  /*19d0*/  IMAD R0, R9, 0x8, R0 ;  /* 0x0000000809007824 */ /* 0x000fc800078e0200 */
[----:B------:R-:W3:Y:S02]  /*19e0*/  SYNCS.PHASECHK.TRANS64.TRYWAIT P0, [R0+URZ+0x110], R2 ;  /* 0x00011002000075a7 */ /* 0x000ee400080011ff */
[----:B---3--:R-:W-:Y:S05]  /*19f0*/  @!P0 BRA `(.L_x_24) ;  /* 0x0000006000648947 */ /* 0x008fea0003800000 */
.L_x_124:
[----:B------:R-:W-:Y:S01]  /*1a00*/  VIADD R9, R9, 0x1 ;  /* 0x0000000109097836 */ /* 0x000fe20000000000 */
[----:B------:R3:W-:Y:S04]  /*1a10*/  SYNCS.ARRIVE.TRANS64.A1T0 RZ, [R0+URZ+0x100], RZ ;  /* 0x000100ff00ff79a7 */ /* 0x0007e800081000ff */
[----:B------:R-:W-:-:S04]  /*1a20*/  ISETP.NE.AND P0, PT, R9, 0x2, PT ;  /* 0x000000020900780c */ /* 0x000fc80003f05270 */
[----:B------:R-:W-:Y:S02]  /*1a30*/  SEL R9, R9, RZ, P0 ;  /* 0x000000ff09097207 */ /* 0x000fe40000000000 */
[----:B---3--:R-:W-:-:S04]  /*1a40*/  SEL R0, RZ, 0x1, P0 ;  /* 0x00000001ff007807 */ /* 0x008fc80000000000 */
[----:B------:R-:W-:-:S07]  /*1a50*/  LOP3.LUT R8, R8, R0, RZ, 0x3c, !PT ;  /* 0x0000000008087212 */ /* 0x000fce00078e3cff */
.L_x_23:
[----:B------:R-:W-:Y:S01]  /*1a60*/  UMOV UR13, 0x400 ;  /* 0x00000400000d7882 */ /* 0x000fe20000000000 */
[----:B------:R-:W-:Y:S01]  /*1a70*/  SHF.L.U32 R0, R12, 0x1f, RZ ;  /* 0x0000001f0c007819 */ /* 0x000fe200000006ff */
[----:B--2---:R-:W-:Y:S02]  /*1a80*/  ULEA UR13, UR54, UR13, 0x18 ;  /* 0x0000000d360d7291 */ /* 0x004fe4000f8ec0ff */
[----:B------:R-:W-:Y:S02]  /*1a90*/  UISETP.GE.U32.AND UP0, UPT, UR49, 0xff, UPT ;  /* 0x000000ff3100788c */ /* 0x000fe4000bf06070 */
[----:B------:R-:W-:Y:S02]  /*1aa0*/  ULEA UR4, UR21, UR13, 0x3 ;  /* 0x0000000d15047291 */ /* 0x000fe4000f8e18ff */
[----:B------:R-:W-:Y:S02]  /*1ab0*/  USHF.L.U32 UR35, UR26, 0x6, URZ ;  /* 0x000000061a237899 */ /* 0x000fe400080006ff */
[----:B------:R-:W-:Y:S01]  /*1ac0*/  ULEA UR19, UR27, UR48, 0x6 ;  /* 0x000000301b137291 */ /* 0x000fe2000f8e30ff */
[----:B------:R-:W-:-:S04]  /*1ad0*/  UMOV UR14, URZ ;  /* 0x000000ff000e7c82 */ /* 0x000fc80008000000 */
[----:B------:R2:W3:Y:S01]  /*1ae0*/  SYNCS.PHASECHK.TRANS64.TRYWAIT P0, [UR4+0x30], R0 ;  /* 0x00003000ff0075a7 */ /* 0x0004e20008001104 */
[----:B------:R-:W-:Y:S06]  /*1af0*/  BRA.U !UP0, `(.L_x_25) ;  /* 0x0000000108f07547 */ /* 0x000fec000b800000 */
[----:B------:R-:W-:Y:S01]  /*1b00*/  UMOV UR15, URZ ;  /* 0x000000ff000f7c82 */ /* 0x000fe20008000000 */
[----:B------:R-:W-:-:S05]  /*1b10*/  UMOV UR4, UR21 ;  /* 0x0000001500047c82 */ /* 0x000fca0008000000 */
.L_x_31:
[----:B------:R-:W-:Y:S01]  /*1b20*/  ULEA UR33, UR4, UR13, 0x3 ;  /* 0x0000000d04217291 */ /* 0x000fe2000f8e18ff */
[----:B---3--:R-:W-:Y:S01]  /*1b30*/  @!P3 MOV R2, 0x8000 ;  /* 0x000080000002b802 */ /* 0x008fe20000000f00 */
[----:B-1-3--:R-:W-:Y:S10]  /*1b40*/  @P0 BRA `(.L_x_26) ;  /* 0x00000000000c0947 */ /* 0x00aff40003800000 */
[----:B------:R-:W-:-:S04]  /*1b50*/  SHF.L.U32 R3, R12, 0x1f, RZ ;  /* 0x0000001f0c037819 */ /* 0x000fc800000006ff */
[----:B------:R-:W3:Y:S02]  /*1b60*/  SYNCS.PHASECHK.TRANS64.TRYWAIT P0, [UR33+0x30], R3 ;  /* 0x00003003ff0075a7 */ /* 0x000ee40008001121 */
[----:B---3--:R-:W-:Y:S05]  /*1b70*/  @!P0 BRA `(.L_x_27) ;  /* 0x0000006000188947 */ /* 0x008fea0003800000 */
.L_x_26:
[----:B------:R3:W-:Y:S01]  /*1b80*/  @!P3 SYNCS.ARRIVE.TRANS64 RZ, [UR33], R2 ;  /* 0x00000002ffffb9a7 */ /* 0x0007e20008000021 */
[----:B------:R-:W-:-:S04]  /*1b90*/  ULOP3.LUT UR5, UR29, 0x2, URZ, 0xfc, !UPT ;  /* 0x000000021d057892 */ /* 0x000fc8000f8efcff */
[----:B------:R-:W-:-:S09]  /*1ba0*/  UISETP.NE.AND UP0, UPT, UR5, 0x2, UPT ;  /* 0x000000020500788c */ /* 0x000fd2000bf05270 */
[----:B------:R-:W-:Y:S05]  /*1bb0*/  BRA.U UP0, `(.L_x_28) ;  /* 0x0000000100047547 */ /* 0x000fea000b800000 */
[----:B-1----:R-:W-:Y:S05]  /*1bc0*/  BPT.TRAP 0x1 ;  /* 0x000000040000795c */ /* 0x002fea0000300000 */
.L_x_28:
[----:B------:R-:W-:Y:S04]  /*1bd0*/  BSSY.RECONVERGENT B0, `(.L_x_29) ;  /* 0x0000003000007945 */ /* 0x000fe80003800200 */
[----:B------:R-:W-:Y:S05]  /*1be0*/  @P2 BRA `(.L_x_30) ;  /* 0x0000000000042947 */ /* 0x000fea0003800000 */
[----:B-1----:R-:W-:Y:S05]  /*1bf0*/  BPT.TRAP 0x1 ;  /* 0x000000040000795c */ /* 0x002fea0000300000 */
.L_x_30:
[----:B-1----:R-:W-:Y:S05]  /*1c00*/  BSYNC.RECONVERGENT B0 ;  /* 0x0000000000007941 */ /* 0x002fea0003800200 */
.L_x_29:
[----:B------:R-:W-:Y:S02]  /*1c10*/  UIADD3 UR5, UPT, UPT, UR4, 0x1, URZ ;  /* 0x0000000104057890 */ /* 0x000fe4000fffe0ff */
[----:B------:R-:W-:Y:S02]  /*1c20*/  ULEA UR24, UR4, UR13, 0xe ;  /* 0x0000000d04187291 */ /* 0x000fe4000f8e70ff */
[----:B------:R-:W-:Y:S02]  /*1c30*/  UISETP.NE.AND UP0, UPT, UR5, 0x6, UPT ;  /* 0x000000060500788c */ /* 0x000fe4000bf05270 */
[----:B------:R-:W-:Y:S02]  /*1c40*/  ULEA UR8, UR4, UR23, 0xd ;  /* 0x0000001704087291 */ /* 0x000fe4000f8e68ff */
[----:B------:R-:W-:Y:S02]  /*1c50*/  USEL UR6, URZ, 0x1, UP0 ;  /* 0x00000001ff067887 */ /* 0x000fe40008000000 */
[----:B------:R-:W-:-:S02]  /*1c60*/  USEL UR21, UR5, URZ, UP0 ;  /* 0x000000ff05157287 */ /* 0x000fc40008000000 */
[----:B------:R-:W-:Y:S02]  /*1c70*/  UIADD3 UR4, UP0, UPT, UR38, 0x180, URZ ;  /* 0x0000018026047890 */ /* 0x000fe4000ff1e0ff */
[----:B------:R-:W-:Y:S01]  /*1c80*/  ULEA UR5, UR21, UR13, 0x3 ;  /* 0x0000000d15057291 */ /* 0x000fe2000f8e18ff */
[----:B------:R-:W-:Y:S01]  /*1c90*/  LOP3.LUT R12, R12, UR6, RZ, 0x3c, !PT ;  /* 0x000000060c0c7c12 */ /* 0x000fe2000f8e3cff */
[----:B------:R-:W-:Y:S02]  /*1ca0*/  USHF.L.U32 UR34, UR15, 0x7, URZ ;  /* 0x000000070f227899 */ /* 0x000fe400080006ff */
[----:B------:R-:W-:Y:S01]  /*1cb0*/  UIADD3 UR15, UPT, UPT, UR15, 0x1, URZ ;  /* 0x000000010f0f7890 */ /* 0x000fe2000fffe0ff */
[----:B--2---:R-:W-:Y:S01]  /*1cc0*/  SHF.L.U32 R0, R12, 0x1f, RZ ;  /* 0x0000001f0c007819 */ /* 0x004fe200000006ff */
[----:B------:R-:W-:Y:S02]  /*1cd0*/  UIADD3 UR6, UP1, UPT, UR38, 0x80, URZ ;  /* 0x0000008026067890 */ /* 0x000fe4000ff3e0ff */
[----:B------:R-:W-:Y:S01]  /*1ce0*/  ULEA UR8, UR8, UR13, 0x1 ;  /* 0x0000000d08087291 */ /* 0x000fe2000f8e08ff */
[----:B------:R4:W1:Y:S01]  /*1cf0*/  SYNCS.PHASECHK.TRANS64.TRYWAIT P0, [UR5+0x30], R0 ;  /* 0x00003000ff0075a7 */ /* 0x0008620008001105 */
[----:B------:R-:W-:-:S02]  /*1d00*/  UIADD3.X UR5, UPT, UPT, URZ, UR39, URZ, UP0, !UPT ;  /* 0x00000027ff057290 */ /* 0x000fc400087fe4ff */
[----:B------:R-:W-:Y:S02]  /*1d10*/  UISETP.NE.AND UP0, UPT, UR15, UR22, UPT ;  /* 0x000000160f00728c */ /* 0x000fe4000bf05270 */
[----:B------:R-:W-:Y:S02]  /*1d20*/  UIADD3.X UR7, UPT, UPT, URZ, UR39, URZ, UP1, !UPT ;  /* 0x00000027ff077290 */ /* 0x000fe40008ffe4ff */
[----:B------:R-:W-:Y:S02]  /*1d30*/  UIADD3 UR32, UPT, UPT, UR24, 0x3400, URZ ;  /* 0x0000340018207890 */ /* 0x000fe4000fffe0ff */
[----:B------:R-:W-:Y:S02]  /*1d40*/  UIADD3 UR26, UPT, UPT, UR34, 0x40, URZ ;  /* 0x00000040221a7890 */ /* 0x000fe4000fffe0ff */
[----:B------:R-:W-:Y:S02]  /*1d50*/  UIADD3 UR24, UPT, UPT, UR24, 0x5400, URZ ;  /* 0x0000540018187890 */ /* 0x000fe4000fffe0ff */
[----:B------:R-:W-:-:S02]  /*1d60*/  UIADD3 UR16, UPT, UPT, UR8, 0x1b400, URZ ;  /* 0x0001b40008107890 */ /* 0x000fc4000fffe0ff */
[----:B------:R-:W-:Y:S01]  /*1d70*/  UIADD3 UR8, UPT, UPT, UR8, 0x1d400, URZ ;  /* 0x0001d40008087890 */ /* 0x000fe2000fffe0ff */
[----:B------:R-:W-:Y:S01]  /*1d80*/  UMOV UR30, 0x0 ;  /* 0x00000000001e7882 */ /* 0x000fe20000000000 */
[----:B------:R-:W-:Y:S01]  /*1d90*/  UMOV UR31, 0x10000000 ;  /* 0x10000000001f7882 */ /* 0x000fe20000000000 */
[----:B------:R-:W-:Y:S01]  /*1da0*/  UMOV UR25, UR33 ;  /* 0x0000002100197c82 */ /* 0x000fe20008000000 */
[----:B------:R-:W-:Y:S01]  /*1db0*/  UMOV UR27, UR35 ;  /* 0x00000023001b7c82 */ /* 0x000fe20008000000 */
[----:B------:R-:W-:Y:S01]  /*1dc0*/  UMOV UR28, UR36 ;  /* 0x00000024001c7c82 */ /* 0x000fe20008000000 */
[----:B------:R-:W-:Y:S01]  /*1dd0*/  UMOV UR14, 0xff0000 ;  /* 0x00ff0000000e7882 */ /* 0x000fe20000000000 */
[----:B------:R-:W-:Y:S01]  /*1de0*/  UMOV UR17, UR33 ;  /* 0x0000002100117c82 */ /* 0x000fe20008000000 */
[----:B------:R-:W-:Y:S01]  /*1df0*/  UMOV UR20, UR36 ;  /* 0x0000002400147c82 */ /* 0x000fe20008000000 */
[----:B------:R-:W-:Y:S01]  /*1e00*/  UMOV UR18, UR34 ;  /* 0x0000002200127c82 */ /* 0x000fe20008000000 */
[----:B------:R-:W-:Y:S01]  /*1e10*/  UTMALDG.3D [UR32], [UR6], desc[UR30] ;  /* 0x00001e20060075b4 */ /* 0x000fe20008011000 */
[----:B------:R-:W-:Y:S01]  /*1e20*/  UMOV UR11, UR19 ;  /* 0x00000013000b7c82 */ /* 0x000fe20008000000 */
[----:B------:R-:W-:Y:S01]  /*1e30*/  UMOV UR12, UR36 ;  /* 0x00000024000c7c82 */ /* 0x000fe20008000000 */
[----:B------:R-:W-:Y:S01]  /*1e40*/  UMOV UR9, UR33 ;  /* 0x0000002100097c82 */ /* 0x000fe20008000000 */
[----:B------:R-:W-:Y:S01]  /*1e50*/  UMOV UR10, UR26 ;  /* 0x0000001a000a7c82 */ /* 0x000fe20008000000 */
[----:B------:R-:W-:Y:S01]  /*1e60*/  UTMALDG.3D [UR24], [UR6], desc[UR30] ;  /* 0x00001e18060075b4 */ /* 0x000fe20008011000 */
[----:B------:R-:W-:Y:S01]  /*1e70*/  UTMALDG.3D.MULTICAST [UR16], [UR4], UR14, desc[UR30] ;  /* 0x00001e10040073b4 */ /* 0x000fe2000801180e */
[----:B------:R2:W-:Y:S02]  /*1e80*/  UTMALDG.3D.MULTICAST [UR8], [UR4], UR14, desc[UR30] ;  /* 0x00001e08040073b4 */ /* 0x0005e4000801180e */
[----:B--2---:R-:W-:Y:S01]  /*1e90*/  UMOV UR14, UR22 ;  /* 0x00000016000e7c82 */ /* 0x004fe20008000000 */
[----:B------:R-:W-:Y:S01]  /*1ea0*/  UMOV UR4, UR21 ;  /* 0x0000001500047c82 */ /* 0x000fe20008000000 */
[----:B----4-:R-:W-:Y:S05]  /*1eb0*/  BRA.U UP0, `(.L_x_31) ;  /* 0xfffffffd00187547 */ /* 0x010fea000b83ffff */
.L_x_25:
[----:B------:R-:W-:Y:S01]  /*1ec0*/  ULEA UR4, UR21, UR13, 0x3 ;  /* 0x0000000d15047291 */ /* 0x000fe2000f8e18ff */
[----:B--2---:R-:W-:Y:S01]  /*1ed0*/  SHF.L.U32 R0, R12, 0x1f, RZ ;  /* 0x0000001f0c007819 */ /* 0x004fe200000006ff */
[----:B------:R-:W-:Y:S01]  /*1ee0*/  @!P1 SYNCS.ARRIVE.TRANS64.A1T0 RZ, [UR13+0x98], RZ ;  /* 0x000098ffffff99a7 */ /* 0x000fe2000810000d */
[----:B------:R-:W-:-:S06]  /*1ef0*/  UISETP.GT.AND UP0, UPT, UR46, UR45, UPT ;  /* 0x0000002d2e00728c */ /* 0x000fcc000bf04270 */
[----:B-1-3--:R1:W2:Y:S03]  /*1f00*/  SYNCS.PHASECHK.TRANS64.TRYWAIT P0, [UR4+0x30], R0 ;  /* 0x00003000ff0075a7 */ /* 0x00a2a60008001104 */
[----:B------:R-:W-:Y:S05]  /*1f10*/  BRA.U !UP0, `(.L_x_32) ;  /* 0x0000000108ec7547 */ /* 0x000fea000b800000 */
[----:B------:R-:W-:Y:S01]  /*1f20*/  UIADD3 UR15, UPT, UPT, UR47, UR14, URZ ;  /* 0x0000000e2f0f7290 */ /* 0x000fe2000fffe0ff */
[----:B------:R-:W-:-:S11]  /*1f30*/  UMOV UR4, UR21 ;  /* 0x0000001500047c82 */ /* 0x000fd60008000000 */
.L_x_38:
[----:B------:R-:W-:Y:S01]  /*1f40*/  ULEA UR33, UR4, UR13, 0x3 ;  /* 0x0000000d04217291 */ /* 0x000fe2000f8e18ff */
[----:B--2---:R-:W-:Y:S01]  /*1f50*/  @!P3 MOV R2, 0x8000 ;  /* 0x000080000002b802 */ /* 0x004fe20000000f00 */
[----:B--2-4-:R-:W-:Y:S10]  /*1f60*/  @P0 BRA `(.L_x_33) ;  /* 0x00000000000c0947 */ /* 0x014ff40003800000 */
[----:B------:R-:W-:-:S04]  /*1f70*/  SHF.L.U32 R3, R12, 0x1f, RZ ;  /* 0x0000001f0c037819 */ /* 0x000fc800000006ff */
[----:B------:R-:W2:Y:S02]  /*1f80*/  SYNCS.PHASECHK.TRANS64.TRYWAIT P0, [UR33+0x30], R3 ;  /* 0x00003003ff0075a7 */ /* 0x000ea40008001121 */
[----:B--2---:R-:W-:Y:S05]  /*1f90*/  @!P0 BRA `(.L_x_34) ;  /* 0x0000005c00288947 */ /* 0x004fea0003800000 */
.L_x_33:
[----:B------:R2:W-:Y:S01]  /*1fa0*/  @!P3 SYNCS.ARRIVE.TRANS64 RZ, [UR33], R2 ;  /* 0x00000002ffffb9a7 */ /* 0x0005e20008000021 */
[----:B------:R-:W-:-:S04]  /*1fb0*/  ULOP3.LUT UR5, UR29, 0x2, URZ, 0xfc, !UPT ;  /* 0x000000021d057892 */ /* 0x000fc8000f8efcff */
[----:B------:R-:W-:-:S09]  /*1fc0*/  UISETP.NE.AND UP0, UPT, UR5, 0x2, UPT ;  /* 0x000000020500788c */ /* 0x000fd2000bf05270 */
[----:B------:R-:W-:Y:S05]  /*1fd0*/  BRA.U UP0, `(.L_x_35) ;  /* 0x0000000100047547 */ /* 0x000fea000b800000 */
[----:B------:R-:W-:Y:S05]  /*1fe0*/  BPT.TRAP 0x1 ;  /* 0x000000040000795c */ /* 0x000fea0000300000 */
.L_x_35:
[----:B------:R-:W-:Y:S04]  /*1ff0*/  BSSY.RECONVERGENT B0, `(.L_x_36) ;  /* 0x0000003000007945 */ /* 0x000fe80003800200 */
[----:B------:R-:W-:Y:S05]  /*2000*/  @P2 BRA `(.L_x_37) ;  /* 0x0000000000042947 */ /* 0x000fea0003800000 */
[----:B------:R-:W-:Y:S05]  /*2010*/  BPT.TRAP 0x1 ;  /* 0x000000040000795c */ /* 0x000fea0000300000 */
.L_x_37:
[----:B------:R-:W-:Y:S05]  /*2020*/  BSYNC.RECONVERGENT B0 ;  /* 0x0000000000007941 */ /* 0x000fea0003800200 */
.L_x_36:
        /* <DEDUP_REMOVED lines=11> */
[----:B-1----:R-:W-:Y:S01]  /*20e0*/  SHF.L.U32 R0, R12, 0x1f, RZ ;  /* 0x0000001f0c007819 */ /* 0x002fe200000006ff */
[----:B------:R-:W-:Y:S02]  /*20f0*/  UIADD3 UR6, UP1, UPT, UR38, 0x80, URZ ;  /* 0x0000008026067890 */ /* 0x000fe4000ff3e0ff */
[----:B------:R-:W-:Y:S01]  /*2100*/  ULEA UR8, UR8, UR13, 0x1 ;  /* 0x0000000d08087291 */ /* 0x000fe2000f8e08ff */
[----:B------:R3:W4:Y:S01]  /*2110*/  SYNCS.PHASECHK.TRANS64.TRYWAIT P0, [UR5+0x30], R0 ;  /* 0x00003000ff0075a7 */ /* 0x0007220008001105 */
        /* <DEDUP_REMOVED lines=16> */
[----:B------:R-:W-:Y:S01]  /*2220*/  UTMALDG.3D [UR32], [UR6], desc[UR30] ;  /* 0x00001e20060075b4 */ /* 0x000fe20008011000 */
[----:B------:R-:W-:Y:S01]  /*2230*/  UMOV UR18, UR34 ;  /* 0x0000002200127c82 */ /* 0x000fe20008000000 */
[----:B------:R-:W-:Y:S01]  /*2240*/  UMOV UR11, UR19 ;  /* 0x00000013000b7c82 */ /* 0x000fe20008000000 */
[----:B------:R-:W-:Y:S01]  /*2250*/  UMOV UR12, UR36 ;  /* 0x00000024000c7c82 */ /* 0x000fe20008000000 */
[----:B------:R-:W-:Y:S01]  /*2260*/  UMOV UR9, UR33 ;  /* 0x0000002100097c82 */ /* 0x000fe20008000000 */
[----:B------:R-:W-:Y:S01]  /*2270*/  UMOV UR10, UR26 ;  /* 0x0000001a000a7c82 */ /* 0x000fe20008000000 */
[----:B------:R-:W-:Y:S01]  /*2280*/  UTMALDG.3D [UR24], [UR6], desc[UR30] ;  /* 0x00001e18060075b4 */ /* 0x000fe20008011000 */
[----:B------:R-:W-:Y:S01]  /*2290*/  UTMALDG.3D.MULTICAST [UR16], [UR4], UR37, desc[UR30] ;  /* 0x00001e10040073b4 */ /* 0x000fe20008011825 */
[----:B------:R1:W-:Y:S02]  /*22a0*/  UTMALDG.3D.MULTICAST [UR8], [UR4], UR37, desc[UR30] ;  /* 0x00001e08040073b4 */ /* 0x0003e40008011825 */
[----:B-1----:R-:W-:Y:S01]  /*22b0*/  UMOV UR4, UR21 ;  /* 0x0000001500047c82 */ /* 0x002fe20008000000 */
[----:B---3--:R-:W-:Y:S05]  /*22c0*/  BRA.U UP0, `(.L_x_38) ;  /* 0xfffffffd001c7547 */ /* 0x008fea000b83ffff */
.L_x_32:
[C---:B------:R-:W-:Y:S01]  /*22d0*/  LEA R3, R11.reuse, UR13, 0x3 ;  /* 0x0000000d0b037c11 */ /* 0x040fe2000f8e18ff */
[----:B------:R-:W-:Y:S01]  /*22e0*/  NOP ;  /* 0x0000000000007918 */ /* 0x000fe20000000000 */
[----:B-1----:R-:W-:Y:S02]  /*22f0*/  SHF.L.U32 R0, R10, 0x1f, RZ ;  /* 0x0000001f0a007819 */ /* 0x002fe400000006ff */
[----:B------:R-:W-:Y:S02]  /*2300*/  LEA R4, R11, UR13, 0x4 ;  /* 0x0000000d0b047c11 */ /* 0x000fe4000f8e20ff */
[----:B--2-4-:R-:W1:Y:S02]  /*2310*/  SYNCS.PHASECHK.TRANS64.TRYWAIT P0, [R3+URZ+0xa0], R0 ;  /* 0x0000a000030075a7 */ /* 0x014e6400080011ff */
[----:B-1----:R-:W-:Y:S05]  /*2320*/  @!P0 BRA `(.L_x_39) ;  /* 0x00000058005c8947 */ /* 0x002fea0003800000 */
.L_x_127:
[----:B------:R-:W2:Y:S01]  /*2330*/  LDS.128 R4, [R4+0x130] ;  /* 0x0001300004047984 */ /* 0x000ea20000000c00 */
[----:B------:R-:W-:Y:S01]  /*2340*/  UISETP.GE.AND UP0, UPT, UR42, 0x1, UPT ;  /* 0x000000012a00788c */ /* 0x000fe2000bf06270 */
[----:B------:R-:W-:Y:S01]  /*2350*/  @!PT LDS RZ, [RZ] ;  /* 0x00000000fffff984 */ /* 0x000fe20000000800 */
[----:B------:R-:W-:Y:S01]  /*2360*/  @!PT LDS RZ, [RZ] ;  /* 0x00000000fffff984 */ /* 0x000fe20000000800 */
[----:B------:R-:W-:Y:S01]  /*2370*/  @!PT LDS RZ, [RZ] ;  /* 0x00000000fffff984 */ /* 0x000fe20000000800 */
[----:B------:R-:W-:Y:S01]  /*2380*/  @!PT LDS RZ, [RZ] ;  /* 0x00000000fffff984 */ /* 0x000fe20000000800 */
[----:B------:R3:W-:Y:S06]  /*2390*/  MEMBAR.ALL.CTA ;  /* 0x0000000000007992 */ /* 0x0007ec0000008000 */
[----:B---3--:R-:W3:Y:S01]  /*23a0*/  FENCE.VIEW.ASYNC.S ;  /* 0x00000000000073c6 */ /* 0x008ee20000000000 */
[----:B--2---:R-:W-:-:S13]  /*23b0*/  LOP3.LUT P0, RZ, R6, 0x1, RZ, 0xc0, !PT ;  /* 0x0000000106ff7812 */ /* 0x004fda000780c0ff */
[----:B---3--:R-:W-:Y:S01]  /*23c0*/  VOTEU.ANY UP1, P0 ;  /* 0x0000000000ff7886 */ /* 0x008fe20000020100 */
[----:B------:R-:W-:-:S13]  /*23d0*/  PLOP3.LUT P0, PT, PT, PT, UP1, 0x80, 0x8 ;  /* 0x000000000008781c */ /* 0x000fda0003f0f018 */
[----:B-1----:R-:W-:Y:S02]  /*23e0*/  @P0 LOP3.LUT R0, R5, 0xffff, RZ, 0xc0, !PT ;  /* 0x0000ffff05000812 */ /* 0x002fe400078ec0ff */
[----:B------:R-:W-:Y:S02]  /*23f0*/  @P0 MOV R2, R4 ;  /* 0x0000000400020202 */ /* 0x000fe40000000f00 */
[----:B------:R-:W-:Y:S01]  /*2400*/  @P0 R2UR UR5, R0 ;  /* 0x00000000000502ca */ /* 0x000fe200000e0000 */
[----:B------:R-:W-:Y:S01]  /*2410*/  VIADD R0, R3, 0xb0 ;  /* 0x000000b003007836 */ /* 0x000fe20000000000 */
[----:B------:R-:W-:Y:S02]  /*2420*/  @P0 SHF.R.U32.HI R4, RZ, 0x10, R5 ;  /* 0x00000010ff040819 */ /* 0x000fe40000011605 */
[----:B------:R-:W-:Y:S02]  /*2430*/  @P0 R2UR UR6, R2 ;  /* 0x00000000020602ca */ /* 0x000fe400000e0000 */
[----:B------:R-:W-:-:S02]  /*2440*/  PRMT R0, RZ, 0x654, R0 ;  /* 0x00000654ff007816 */ /* 0x000fc40000000000 */
[----:B------:R-:W-:Y:S02]  /*2450*/  @P0 R2UR UR4, R4 ;  /* 0x00000000040402ca */ /* 0x000fe400000e0000 */
[----:B------:R1:W-:Y:S03]  /*2460*/  SYNCS.ARRIVE.TRANS64.RED.A1T0 RZ, [R0+URZ], RZ ;  /* 0x000000ff00ff79a7 */ /* 0x0003e600081004ff */
[----:B------:R-:W-:-:S04]  /*2470*/  @UP1 UMOV UR40, UR5 ;  /* 0x0000000500281c82 */ /* 0x000fc80008000000 */
[----:B------:R-:W-:-:S04]  /*2480*/  @UP1 UMOV UR41, UR6 ;  /* 0x0000000600291c82 */ /* 0x000fc80008000000 */
[----:B------:R-:W-:Y:S01]  /*2490*/  @UP1 UMOV UR36, UR4 ;  /* 0x0000000400241c82 */ /* 0x000fe20008000000 */
[----:B------:R-:W-:Y:S05]  /*24a0*/  BRA.U !UP0, `(.L_x_40) ;  /* 0x0000000108d47547 */ /* 0x000fea000b800000 */
[----:B------:R-:W2:Y:S01]  /*24b0*/  LDCU.128 UR16, c[0x0][0xb10] ;  /* 0x00016200ff1077ac */ /* 0x000ea20008000c00 */
[----:B------:R-:W3:Y:S01]  /*24c0*/  LDCU UR12, c[0x0][0xb20] ;  /* 0x00016400ff0c77ac */ /* 0x000ee20008000800 */
[----:B------:R-:W4:Y:S01]  /*24d0*/  LDCU UR20, c[0x0][0xb0c] ;  /* 0x00016180ff1477ac */ /* 0x000f220008000800 */
[----:B------:R-:W1:Y:S01]  /*24e0*/  LDCU.64 UR8, c[0x0][0xb28] ;  /* 0x00016500ff0877ac */ /* 0x000e620008000a00 */
[----:B------:R-:W-:Y:S02]  /*24f0*/  UISETP.NE.AND UP3, UPT, UR42, 0x1, UPT ;  /* 0x000000012a00788c */ /* 0x000fe4000bf65270 */
[----:B--2---:R-:W-:Y:S02]  /*2500*/  UIMAD.WIDE.U32 UR6, UR43, UR19, URZ ;  /* 0x000000132b0672a5 */ /* 0x004fe4000f8e00ff */
[----:B------:R-:W-:Y:S02]  /*2510*/  UIMAD.WIDE.U32 UR4, UR44, UR16, URZ ;  /* 0x000000102c0472a5 */ /* 0x000fe4000f8e00ff */
[----:B------:R-:W-:-:S02]  /*2520*/  UISETP.NE.AND UP0, UPT, UR18, 0x1, UPT ;  /* 0x000000011200788c */ /* 0x000fc4000bf05270 */
[----:B------:R-:W-:Y:S01]  /*2530*/  UIMAD.WIDE.U32 UR24, UR40, UR19, URZ ;  /* 0x00000013281872a5 */ /* 0x000fe2000f8e00ff */
[----:B------:R-:W-:Y:S02]  /*2540*/  UMOV UR6, UR7 ;  /* 0x0000000700067c82 */ /* 0x000fe40008000000 */
[----:B------:R-:W-:Y:S01]  /*2550*/  UMOV UR4, UR5 ;  /* 0x0000000500047c82 */ /* 0x000fe20008000000 */
[----:B---3--:R-:W-:Y:S02]  /*2560*/  USHF.R.U32.HI UR6, URZ, UR12, UR6 ;  /* 0x0000000cff067299 */ /* 0x008fe40008011606 */
[----:B----4-:R-:W-:Y:S02]  /*2570*/  UISETP.NE.AND UP2, UPT, UR20, 0x1, UPT ;  /* 0x000000011400788c */ /* 0x010fe4000bf45270 */
[----:B------:R-:W-:Y:S02]  /*2580*/  USHF.R.U32.HI UR4, URZ, UR17, UR4 ;  /* 0x00000011ff047299 */ /* 0x000fe40008011604 */
[----:B------:R-:W-:-:S02]  /*2590*/  USEL UR5, UR43, UR6, !UP0 ;  /* 0x000000062b057287 */ /* 0x000fc4000c000000 */
[----:B------:R-:W-:Y:S02]  /*25a0*/  USEL UR6, UR44, UR4, !UP2 ;  /* 0x000000042c067287 */ /* 0x000fe4000d000000 */
[----:B-1----:R-:W-:Y:S01]  /*25b0*/  UIMAD.WIDE.U32 UR10, UR5, UR8, URZ ;  /* 0x00000008050a72a5 */ /* 0x002fe2000f8e00ff */
[----:B------:R-:W-:Y:S01]  /*25c0*/  UMOV UR4, UR25 ;  /* 0x0000001900047c82 */ /* 0x000fe20008000000 */
[----:B------:R-:W-:Y:S02]  /*25d0*/  UIMAD.WIDE.U32 UR14, UR41, UR16, URZ ;  /* 0x00000010290e72a5 */ /* 0x000fe4000f8e00ff */
[----:B------:R-:W-:-:S03]  /*25e0*/  UIMAD.WIDE.U32 UR24, UR6, UR8, URZ ;  /* 0x00000008061872a5 */ /* 0x000fc6000f8e00ff */
[----:B------:R-:W-:Y:S01]  /*25f0*/  UMOV UR10, UR11 ;  /* 0x0000000b000a7c82 */ /* 0x000fe20008000000 */
[----:B------:R-:W-:Y:S02]  /*2600*/  USHF.R.U32.HI UR4, URZ, UR12, UR4 ;  /* 0x0000000cff047299 */ /* 0x000fe40008011604 */
[----:B------:R-:W-:Y:S01]  /*2610*/  @UP3 USHF.R.U32.HI UR5, URZ, UR9, UR10 ;  /* 0x00000009ff053299 */ /* 0x000fe2000801160a */
[----:B------:R-:W-:Y:S01]  /*2620*/  UMOV UR14, UR15 ;  /* 0x0000000f000e7c82 */ /* 0x000fe20008000000 */
[----:B------:R-:W-:Y:S01]  /*2630*/  UMOV UR24, UR25 ;  /* 0x0000001900187c82 */ /* 0x000fe20008000000 */
[----:B------:R-:W-:Y:S02]  /*2640*/  USHF.R.U32.HI UR17, URZ, UR17, UR14 ;  /* 0x00000011ff117299 */ /* 0x000fe4000801160e */
[----:B------:R-:W-:Y:S02]  /*2650*/  USEL UR4, UR40, UR4, !UP0 ;  /* 0x0000000428047287 */ /* 0x000fe4000c000000 */
[----:B------:R-:W-:-:S02]  /*2660*/  @UP3 USHF.R.U32.HI UR6, URZ, UR9, UR24 ;  /* 0x00000009ff063299 */ /* 0x000fc40008011618 */
[----:B------:R-:W-:Y:S02]  /*2670*/  UIMAD UR7, UR42, UR5, URZ ;  /* 0x000000052a0772a4 */ /* 0x000fe4000f8e02ff */
[----:B------:R-:W-:Y:S02]  /*2680*/  USEL UR5, UR41, UR17, !UP2 ;  /* 0x0000001129057287 */ /* 0x000fe4000d000000 */
[----:B------:R-:W-:Y:S02]  /*2690*/  UIMAD UR10, UR42, UR6, URZ ;  /* 0x000000062a0a72a4 */ /* 0x000fe4000f8e02ff */
[----:B------:R-:W-:Y:S02]  /*26a0*/  UISETP.GE.AND UP0, UPT, UR4, UR7, UPT ;  /* 0x000000070400728c */ /* 0x000fe4000bf06270 */
[----:B------:R-:W-:Y:S02]  /*26b0*/  UIMAD.WIDE.U32 UR14, UR4, UR8, URZ ;  /* 0x00000008040e72a5 */ /* 0x000fe4000f8e00ff */
[----:B------:R-:W-:-:S02]  /*26c0*/  UISETP.GE.OR UP0, UPT, UR5, UR10, UP0 ;  /* 0x0000000a0500728c */ /* 0x000fc40008706670 */
[----:B------:R-:W-:Y:S02]  /*26d0*/  UIMAD.WIDE.U32 UR10, UR5, UR8, URZ ;  /* 0x00000008050a72a5 */ /* 0x000fe4000f8e00ff */
[----:B------:R-:W-:Y:S01]  /*26e0*/  UIADD3 UR12, UPT, UPT, -UR4, URZ, URZ ;  /* 0x000000ff040c7290 */ /* 0x000fe2000fffe1ff */
[----:B------:R-:W-:Y:S01]  /*26f0*/  UMOV UR8, UR15 ;  /* 0x0000000f00087c82 */ /* 0x000fe20008000000 */
[----:B------:R-:W-:Y:S02]  /*2700*/  UIADD3 UR10, UPT, UPT, -UR5, URZ, URZ ;  /* 0x000000ff050a7290 */ /* 0x000fe4000fffe1ff */
[----:B------:R-:W-:-:S03]  /*2710*/  USHF.R.U32.HI UR8, URZ, UR9, UR8 ;  /* 0x00000009ff087299 */ /* 0x000fc60008011608 */
[----:B------:R-:W-:Y:S01]  /*2720*/  @!UP0 UMOV UR7, UR11 ;  /* 0x0000000b00078c82 */ /* 0x000fe20008000000 */
[----:B------:R-:W-:Y:S02]  /*2730*/  UIMAD UR12, UR18, UR12, UR40 ;  /* 0x0000000c120c72a4 */ /* 0x000fe4000f8e0228 */
[----:B------:R-:W-:Y:S02]  /*2740*/  USEL UR8, UR4, UR8, !UP3 ;  /* 0x0000000804087287 */ /* 0x000fe4000d800000 */
[----:B------:R-:W-:Y:S02]  /*2750*/  @!UP0 USHF.R.U32.HI UR7, URZ, UR9, UR7 ;  /* 0x00000009ff078299 */ /* 0x000fe40008011607 */
[----:B------:R-:W-:Y:S02]  /*2760*/  UIADD3 UR9, UPT, UPT, -UR8, URZ, URZ ;  /* 0x000000ff08097290 */ /* 0x000fe4000fffe1ff */
[----:B------:R-:W-:Y:S02]  /*2770*/  @!UP0 USEL UR7, UR5, UR7, !UP3 ;  /* 0x0000000705078287 */ /* 0x000fe4000d800000 */
[----:B------:R-:W-:-:S02]  /*2780*/  UIMAD UR9, UR42, UR9, UR4 ;  /* 0x000000092a0972a4 */ /* 0x000fc4000f8e0204 */
[----:B------:R-:W-:Y:S02]  /*2790*/  @!UP0 UIADD3 UR8, UPT, UPT, UR8, -UR7, URZ ;  /* 0x8000000708088290 */ /* 0x000fe4000fffe0ff */
[----:B------:R-:W-:Y:S02]  /*27a0*/  @!UP0 UIMAD UR7, UR9, UR6, UR7 ;  /* 0x00000006090782a4 */ /* 0x000fe4000f8e0207 */
[----:B------:R-:W-:Y:S02]  /*27b0*/  @!UP0 UIMAD UR4, UR42, UR8, UR5 ;  /* 0x000000082a0482a4 */ /* 0x000fe4000f8e0205 */
[----:B------:R-:W-:Y:S02]  /*27c0*/  UIMAD UR6, UR20, UR10, UR41 ;  /* 0x0000000a140672a4 */ /* 0x000fe4000f8e0229 */
[----:B------:R-:W-:Y:S01]  /*27d0*/  UIMAD UR40, UR4, UR18, UR12 ;  /* 0x00000012042872a4 */ /* 0x000fe2000f8e020c */
[----:B------:R-:W-:Y:S02]  /*27e0*/  @!UP0 UMOV UR5, UR7 ;  /* 0x0000000700058c82 */ /* 0x000fe40008000000 */
[----:B------:R-:W-:-:S12]  /*27f0*/  UIMAD UR41, UR5, UR20, UR6 ;  /* 0x00000014052972a4 */ /* 0x000fd8000f8e0206 */
.L_x_40:
[----:B------:R-:W2:Y:S02]  /*2800*/  LDCU UR4, c[0x0][0xb30] ;  /* 0x00016600ff0477ac */ /* 0x000ea40008000800 */
[----:B--2---:R-:W-:-:S09]  /*2810*/  UISETP.NE.AND UP0, UPT, UR4, 0x1, UPT ;  /* 0x000000010400788c */ /* 0x004fd2000bf05270 */
[----:B------:R-:W-:Y:S05]  /*2820*/  BRA.U UP0, `(.L_x_41) ;  /* 0x0000000100447547 */ /* 0x000fea000b800000 */
[----:B------:R-:W2:Y:S01]  /*2830*/  LDCU.128 UR8, c[0x0][0xb10] ;  /* 0x00016200ff0877ac */ /* 0x000ea20008000c00 */
[----:B------:R-:W3:Y:S01]  /*2840*/  LDCU UR12, c[0x0][0xb0c] ;  /* 0x00016180ff0c77ac */ /* 0x000ee20008000800 */
[----:B------:R-:W4:Y:S01]  /*2850*/  LDCU UR14, c[0x0][0xb20] ;  /* 0x00016400ff0e77ac */ /* 0x000f220008000800 */
[----:B--2---:R-:W-:Y:S02]  /*2860*/  UIMAD.WIDE.U32 UR6, UR41, UR8, URZ ;  /* 0x00000008290672a5 */ /* 0x004fe4000f8e00ff */
[----:B------:R-:W-:Y:S02]  /*2870*/  UIMAD.WIDE.U32 UR4, UR40, UR11, URZ ;  /* 0x0000000b280472a5 */ /* 0x000fe4000f8e00ff */
[----:B---3--:R-:W-:Y:S02]  /*2880*/  UISETP.NE.AND UP2, UPT, UR12, 0x1, UPT ;  /* 0x000000010c00788c */ /* 0x008fe4000bf45270 */
[----:B------:R-:W-:Y:S01]  /*2890*/  UISETP.NE.AND UP0, UPT, UR10, 0x1, UPT ;  /* 0x000000010a00788c */ /* 0x000fe2000bf05270 */
[----:B------:R-:W-:-:S02]  /*28a0*/  UMOV UR6, UR7 ;  /* 0x0000000700067c82 */ /* 0x000fc40008000000 */
[----:B------:R-:W-:Y:S01]  /*28b0*/  UMOV UR4, UR5 ;  /* 0x0000000500047c82 */ /* 0x000fe20008000000 */
[----:B------:R-:W-:Y:S02]  /*28c0*/  USHF.R.U32.HI UR9, URZ, UR9, UR6 ;  /* 0x00000009ff097299 */ /* 0x000fe40008011606 */
[----:B----4-:R-:W-:Y:S02]  /*28d0*/  USHF.R.U32.HI UR4, URZ, UR14, UR4 ;  /* 0x0000000eff047299 */ /* 0x010fe40008011604 */
[----:B------:R-:W-:Y:S02]  /*28e0*/  USEL UR5, UR41, UR9, !UP2 ;  /* 0x0000000929057287 */ /* 0x000fe4000d000000 */
[----:B------:R-:W-:-:S04]  /*28f0*/  USEL UR4, UR40, UR4, !UP0 ;  /* 0x0000000428047287 */ /* 0x000fc8000c000000 */
[----:B------:R-:W-:Y:S02]  /*2900*/  UIADD3 UR6, UPT, UPT, UR5, -UR4, URZ ;  /* 0x8000000405067290 */ /* 0x000fe4000fffe0ff */
[----:B------:R-:W-:Y:S02]  /*2910*/  UIADD3 UR4, UPT, UPT, -UR5, UR4, URZ ;  /* 0x0000000405047290 */ /* 0x000fe4000fffe1ff */
[----:B------:R-:W-:Y:S02]  /*2920*/  UIMAD UR40, UR6, UR10, UR40 ;  /* 0x0000000a062872a4 */ /* 0x000fe4000f8e0228 */
[----:B------:R-:W-:-:S12]  /*2930*/  UIMAD UR41, UR4, UR12, UR41 ;  /* 0x0000000c042972a4 */ /* 0x000fd8000f8e0229 */
.L_x_41:
[----:B------:R-:W-:Y:S01]  /*2940*/  VIADD R11, R11, 0x1 ;  /* 0x000000010b0b7836 */ /* 0x000fe20000000000 */
[----:B------:R-:W-:Y:S02]  /*2950*/  R2UR UR5, R48 ;  /* 0x00000000300572ca */ /* 0x000fe400000e0000 */
[----:B------:R-:W-:Y:S02]  /*2960*/  R2UR UR4, R47 ;  /* 0x000000002f0472ca */ /* 0x000fe400000e0000 */
[C---:B------:R-:W-:Y:S02]  /*2970*/  ISETP.NE.AND P0, PT, R11.reuse, 0x2, PT ;  /* 0x000000020b00780c */ /* 0x040fe40003f05270 */
[----:B------:R-:W-:Y:S02]  /*2980*/  PLOP3.LUT P1, PT, PT, PT, PT, 0x80, 0x8 ;  /* 0x000000000008781c */ /* 0x000fe40003f2f070 */
[----:B-1----:R-:W-:Y:S02]  /*2990*/  SEL R0, RZ, 0x1, P0 ;  /* 0x00000001ff007807 */ /* 0x002fe40000000000 */
[----:B------:R-:W-:-:S02]  /*29a0*/  SEL R11, R11, RZ, P0 ;  /* 0x000000ff0b0b7207 */ /* 0x000fc40000000000 */
[----:B------:R-:W-:Y:S01]  /*29b0*/  LOP3.LUT R10, R10, R0, RZ, 0x3c, !PT ;  /* 0x000000000a0a7212 */ /* 0x000fe200078e3cff */
[----:B------:R-:W-:Y:S02]  /*29c0*/  UIADD3 UR26, UPT, UPT, UR41, UR5, URZ ;  /* 0x00000005291a7290 */ /* 0x000fe4000fffe0ff */
[----:B------:R-:W-:Y:S01]  /*29d0*/  UIADD3 UR27, UPT, UPT, UR40, UR4, URZ ;  /* 0x00000004281b7290 */ /* 0x000fe2000fffe0ff */
[----:B------:R-:W-:Y:S11]  /*29e0*/  BRA.U UP1, `(.L_x_42) ;  /* 0xffffffed01dc7547 */ /* 0x000ff6000b83ffff */
[----:B------:R-:W-:Y:S01]  /*29f0*/  UIADD3 UR13, UPT, UPT, UR13, 0x30, URZ ;  /* 0x000000300d0d7890 */ /* 0x000fe2000fffe0ff */
[----:B------:R-:W-:-:S03]  /*2a00*/  SHF.L.U32 R2, R12, 0x1f, RZ ;  /* 0x0000001f0c027819 */ /* 0x000fc600000006ff */
[----:B------:R-:W-:-:S09]  /*2a10*/  ULEA UR4, UR21, UR13, 0x3 ;  /* 0x0000000d15047291 */ /* 0x000fd2000f8e18ff */
[----:B------:R-:W1:Y:S02]  /*2a20*/  SYNCS.PHASECHK.TRANS64.TRYWAIT P0, [UR4], R2 ;  /* 0x00000002ff0075a7 */ /* 0x000e640008001104 */
[----:B-1----:R-:W-:Y:S05]  /*2a30*/  @!P0 BRA `(.L_x_43) ;  /* 0x0000005000ac8947 */ /* 0x002fea0003800000 */
.L_x_129:
[----:B------:R-:W-:-:S04]  /*2a40*/  UIADD3 UR4, UPT, UPT, UR21, 0x1, URZ ;  /* 0x0000000115047890 */ /* 0x000fc8000fffe0ff */
[----:B------:R-:W-:-:S04]  /*2a50*/  UISETP.NE.AND UP0, UPT, UR4, 0x6, UPT ;  /* 0x000000060400788c */ /* 0x000fc8000bf05270 */
[----:B------:R-:W-:Y:S02]  /*2a60*/  USEL UR6, URZ, 0x1, UP0 ;  /* 0x00000001ff067887 */ /* 0x000fe40008000000 */
[----:B------:R-:W-:-:S04]  /*2a70*/  USEL UR4, UR4, URZ, UP0 ;  /* 0x000000ff04047287 */ /* 0x000fc80008000000 */
[----:B------:R-:W-:Y:S01]  /*2a80*/  ULEA UR5, UR4, UR13, 0x3 ;  /* 0x0000000d04057291 */ /* 0x000fe2000f8e18ff */
[----:B-1----:R-:W-:-:S04]  /*2a90*/  LOP3.LUT R2, R12, UR6, RZ, 0x3c, !PT ;  /* 0x000000060c027c12 */ /* 0x002fc8000f8e3cff */
[----:B------:R-:W-:-:S04]  /*2aa0*/  SHF.L.U32 R3, R2, 0x1f, RZ ;  /* 0x0000001f02037819 */ /* 0x000fc800000006ff */
[----:B------:R-:W1:Y:S02]  /*2ab0*/  SYNCS.PHASECHK.TRANS64.TRYWAIT P0, [UR5], R3 ;  /* 0x00000003ff0075a7 */ /* 0x000e640008001105 */
[----:B-1----:R-:W-:Y:S05]  /*2ac0*/  @!P0 BRA `(.L_x_44) ;  /* 0x0000005000a08947 */ /* 0x002fea0003800000 */
.L_x_131:
[----:B------:R-:W-:-:S04]  /*2ad0*/  UIADD3 UR4, UPT, UPT, UR4, 0x1, URZ ;  /* 0x0000000104047890 */ /* 0x000fc8000fffe0ff */
[----:B------:R-:W-:-:S04]  /*2ae0*/  UISETP.NE.AND UP0, UPT, UR4, 0x6, UPT ;  /* 0x000000060400788c */ /* 0x000fc8000bf05270 */
[----:B------:R-:W-:Y:S02]  /*2af0*/  USEL UR6, URZ, 0x1, UP0 ;  /* 0x00000001ff067887 */ /* 0x000fe40008000000 */
[----:B------:R-:W-:-:S04]  /*2b00*/  USEL UR4, UR4, URZ, UP0 ;  /* 0x000000ff04047287 */ /* 0x000fc80008000000 */
[----:B------:R-:W-:Y:S01]  /*2b10*/  ULEA UR5, UR4, UR13, 0x3 ;  /* 0x0000000d04057291 */ /* 0x000fe2000f8e18ff */
[----:B------:R-:W-:-:S04]  /*2b20*/  LOP3.LUT R2, R2, UR6, RZ, 0x3c, !PT ;  /* 0x0000000602027c12 */ /* 0x000fc8000f8e3cff */
[----:B-1----:R-:W-:-:S04]  /*2b30*/  SHF.L.U32 R3, R2, 0x1f, RZ ;  /* 0x0000001f02037819 */ /* 0x002fc800000006ff */
[----:B------:R-:W1:Y:S02]  /*2b40*/  SYNCS.PHASECHK.TRANS64.TRYWAIT P0, [UR5], R3 ;  /* 0x00000003ff0075a7 */ /* 0x000e640008001105 */
[----:B-1----:R-:W-:Y:S05]  /*2b50*/  @!P0 BRA `(.L_x_45) ;  /* 0x0000005000948947 */ /* 0x002fea0003800000 */
.L_x_133:
        /* <DEDUP_REMOVED lines=9> */
.L_x_135:
        /* <DEDUP_REMOVED lines=9> */
.L_x_137:
[----:B------:R-:W-:-:S04]  /*2c80*/  UIADD3 UR4, UPT, UPT, UR4, 0x1, URZ ;  /* 0x0000000104047890 */ /* 0x000fc8000fffe0ff */
[----:B------:R-:W-:-:S04]  /*2c90*/  UISETP.NE.AND UP0, UPT, UR4, 0x6, UPT ;  /* 0x000000060400788c */ /* 0x000fc8000bf05270 */
[----:B------:R-:W-:Y:S02]  /*2ca0*/  USEL UR5, URZ, 0x1, UP0 ;  /* 0x00000001ff057887 */ /* 0x000fe40008000000 */
[----:B------:R-:W-:-:S04]  /*2cb0*/  USEL UR4, UR4, URZ, UP0 ;  /* 0x000000ff04047287 */ /* 0x000fc80008000000 */
[----:B------:R-:W-:Y:S01]  /*2cc0*/  ULEA UR4, UR4, UR13, 0x3 ;  /* 0x0000000d04047291 */ /* 0x000fe2000f8e18ff */
[----:B------:R-:W-:-:S04]  /*2cd0*/  LOP3.LUT R2, R2, UR5, RZ, 0x3c, !PT ;  /* 0x0000000502027c12 */ /* 0x000fc8000f8e3cff */
[----:B------:R-:W-:Y:S01]  /*2ce0*/  SHF.L.U32 R2, R2, 0x1f, RZ ;  /* 0x0000001f02027819 */ /* 0x000fe200000006ff */
[----:B-1----:R-:W-:-:S07]  /*2cf0*/  IMAD.U32 R0, RZ, RZ, UR4 ;  /* 0x00000004ff007e24 */ /* 0x002fce000f8e00ff */
.L_x_48:
[----:B-1----:R1:W2:Y:S02]  /*2d00*/  SYNCS.PHASECHK.TRANS64.TRYWAIT P0, [R0+URZ], R2 ;  /* 0x00000002000075a7 */ /* 0x0022a400080011ff */
[----:B--2---:R-:W-:Y:S05]  /*2d10*/  @!P0 NANOSLEEP.SYNCS 0x989680 ;  /* 0x009896800000895d */ /* 0x004fea0003900000 */
[----:B------:R-:W2:Y:S02]  /*2d20*/  @!P0 SYNCS.PHASECHK.TRANS64 P0, [R0+URZ], R2 ;  /* 0x00000002000085a7 */ /* 0x000ea400080010ff */
[----:B--2---:R-:W-:Y:S05]  /*2d30*/  @P0 EXIT ;  /* 0x000000000000094d */ /* 0x004fea0003800000 */
[----:B------:R-:W-:Y:S05]  /*2d40*/  BRA `(.L_x_48) ;  /* 0xfffffffc00ec7947 */ /* 0x000fea000383ffff */
.L_x_22:
[----:B------:R-:W-:-:S04]  /*2d50*/  UISETP.NE.AND UP0, UPT, UR54, URZ, UPT ;  /* 0x000000ff3600728c */ /* 0x000fc8000bf05270 */
[----:B------:R-:W-:-:S09]  /*2d60*/  UISETP.NE.OR UP0, UPT, UR18, 0x1, UP0 ;  /* 0x000000011200788c */ /* 0x000fd20008705670 */
[----:B------:R-:W-:Y:S05]  /*2d70*/  BRA.U UP0, `(.L_x_49) ;  /* 0x0000000500487547 */ /* 0x000fea000b800000 */
[----:B------:R-:W-:Y:S01]  /*2d80*/  ISETP.GE.U32.AND P2, PT, R0, 0x8, PT ;  /* 0x000000080000780c */ /* 0x000fe20003f46070 */
[----:B------:R-:W-:Y:S01]  /*2d90*/  IMAD.MOV.U32 R12, RZ, RZ, 0x1 ;  /* 0x00000001ff0c7424 */ /* 0x000fe200078e00ff */
[----:B------:R-:W-:Y:S02]  /*2da0*/  CS2R R10, SRZ ;  /* 0x00000000000a7805 */ /* 0x000fe4000001ff00 */
[----:B------:R-:W-:Y:S01]  /*2db0*/  CS2R R8, SRZ ;  /* 0x0000000000087805 */ /* 0x000fe2000001ff00 */
[----:B------:R-:W-:Y:S01]  /*2dc0*/  UMOV UR6, 0x400 ;  /* 0x0000040000067882 */ /* 0x000fe20000000000 */
[----:B------:R-:W-:Y:S01]  /*2dd0*/  UMOV UR5, URZ ;  /* 0x000000ff00057c82 */ /* 0x000fe20008000000 */
[----:B------:R-:W-:-:S12]  /*2de0*/  ULEA UR6, UR54, UR6, 0x18 ;  /* 0x0000000636067291 */ /* 0x000fd8000f8ec0ff */
.L_x_53:
[----:B------:R-:W-:Y:S02]  /*2df0*/  LEA R2, R8, UR6, 0x3 ;  /* 0x0000000608027c11 */ /* 0x000fe4000f8e18ff */
[----:B------:R-:W-:-:S03]  /*2e00*/  SHF.L.U32 R4, R9, 0x1f, RZ ;  /* 0x0000001f09047819 */ /* 0x000fc600000006ff */
[----:B------:R-:W-:Y:S01]  /*2e10*/  VIADD R5, R2, 0x110 ;  /* 0x0000011002057836 */ /* 0x000fe20000000000 */
[----:B------:R-:W2:Y:S02]  /*2e20*/  SYNCS.PHASECHK.TRANS64.TRYWAIT P0, [R2+URZ+0x100], R4 ;  /* 0x00010004020075a7 */ /* 0x000ea400080011ff */
[----:B--2---:R-:W-:Y:S05]  /*2e30*/  @!P0 BRA `(.L_x_50) ;  /* 0x0000005000248947 */ /* 0x004fea0003800000 */
.L_x_138:
[----:B------:R-:W-:Y:S01]  /*2e40*/  ULEA UR4, UR5, UR6, 0x3 ;  /* 0x0000000605047291 */ /* 0x000fe2000f8e18ff */
[----:B--2---:R-:W-:Y:S01]  /*2e50*/  PRMT R2, RZ, 0x654, R5 ;  /* 0x00000654ff027816 */ /* 0x004fe20000000005 */
[----:B------:R-:W-:Y:S01]  /*2e60*/  @!P2 IMAD.MOV.U32 R4, RZ, RZ, 0x10 ;  /* 0x00000010ff04a424 */ /* 0x000fe200078e00ff */
[----:B------:R-:W-:Y:S01]  /*2e70*/  SHF.L.U32 R5, R12, 0x1f, RZ ;  /* 0x0000001f0c057819 */ /* 0x000fe200000006ff */
[----:B------:R-:W-:Y:S01]  /*2e80*/  UIADD3 UR7, UPT, UPT, UR4, 0xa0, URZ ;  /* 0x000000a004077890 */ /* 0x000fe2000fffe0ff */
[----:B------:R2:W-:Y:S05]  /*2e90*/  SYNCS.ARRIVE.TRANS64.RED.A1T0 RZ, [R2+URZ], RZ ;  /* 0x000000ff02ff79a7 */ /* 0x0005ea00081004ff */
[----:B------:R-:W-:Y:S01]  /*2ea0*/  IMAD.U32 R6, RZ, RZ, UR7 ;  /* 0x00000007ff067e24 */ /* 0x000fe2000f8e00ff */
[----:B------:R-:W3:Y:S04]  /*2eb0*/  SYNCS.PHASECHK.TRANS64.TRYWAIT P0, [UR4+0xb0], R5 ;  /* 0x0000b005ff0075a7 */ /* 0x000ee80008001104 */
[----:B------:R-:W-:Y:S01]  /*2ec0*/  PRMT R6, R0, 0x654, R6 ;  /* 0x0000065400067816 */ /* 0x000fe20000000006 */
[----:B--23--:R-:W-:Y:S06]  /*2ed0*/  @!P0 BRA `(.L_x_51) ;  /* 0x0000005000108947 */ /* 0x00cfec0003800000 */
.L_x_140:
[----:B------:R-:W-:Y:S01]  /*2ee0*/  ULEA UR8, UR5, UR6, 0x4 ;  /* 0x0000000605087291 */ /* 0x000fe2000f8e20ff */
[----:B------:R-:W-:Y:S01]  /*2ef0*/  SEL R3, R6, R3, !P2 ;  /* 0x0000000306037207 */ /* 0x000fe20005000000 */
[----:B------:R-:W-:Y:S01]  /*2f00*/  UIADD3 UR9, UPT, UPT, UR4, 0xa0, URZ ;  /* 0x000000a004097890 */ /* 0x000fe2000fffe0ff */
[----:B--2---:R-:W-:Y:S01]  /*2f10*/  LEA R2, R11, UR6, 0x3 ;  /* 0x000000060b027c11 */ /* 0x004fe2000f8e18ff */
[----:B------:R-:W-:Y:S01]  /*2f20*/  UIADD3 UR8, UPT, UPT, UR8, 0x130, URZ ;  /* 0x0000013008087890 */ /* 0x000fe2000fffe0ff */
[----:B------:R2:W-:Y:S01]  /*2f30*/  @!P2 SYNCS.ARRIVE.TRANS64.RED RZ, [R3+URZ], R4 ;  /* 0x0000000403ffa9a7 */ /* 0x0005e200080004ff */
[----:B------:R-:W-:Y:S01]  /*2f40*/  UIADD3 UR4, UPT, UPT, UR5, 0x1, URZ ;  /* 0x0000000105047890 */ /* 0x000fe2000fffe0ff */
[----:B------:R-:W-:-:S03]  /*2f50*/  VIADD R8, R8, 0x1 ;  /* 0x0000000108087836 */ /* 0x000fc60000000000 */
[----:B------:R-:W-:Y:S02]  /*2f60*/  UISETP.NE.AND UP0, UPT, UR4, 0x2, UPT ;  /* 0x000000020400788c */ /* 0x000fe4000bf05270 */
[----:B------:R-:W-:Y:S01]  /*2f70*/  ISETP.NE.AND P0, PT, R8, 0x2, PT ;  /* 0x000000020800780c */ /* 0x000fe20003f05270 */
[----:B------:R-:W-:Y:S06]  /*2f80*/  UGETNEXTWORKID.BROADCAST [UR8], [UR9] ;  /* 0x00000000080073ca */ /* 0x000fec0008000100 */
[----:B------:R-:W-:Y:S02]  /*2f90*/  USEL UR7, URZ, 0x1, UP0 ;  /* 0x00000001ff077887 */ /* 0x000fe40008000000 */
[----:B------:R-:W-:-:S04]  /*2fa0*/  USEL UR5, UR4, URZ, UP0 ;  /* 0x000000ff04057287 */ /* 0x000fc80008000000 */
[----:B------:R-:W-:Y:S02]  /*2fb0*/  LOP3.LUT R12, R12, UR7, RZ, 0x3c, !PT ;  /* 0x000000070c0c7c12 */ /* 0x000fe4000f8e3cff */
[----:B--2---:R-:W-:-:S04]  /*2fc0*/  SHF.L.U32 R4, R10, 0x1f, RZ ;  /* 0x0000001f0a047819 */ /* 0x004fc800000006ff */
[----:B------:R-:W2:Y:S02]  /*2fd0*/  SYNCS.PHASECHK.TRANS64.TRYWAIT P1, [R2+URZ+0xa0], R4 ;  /* 0x0000a004020075a7 */ /* 0x000ea400080211ff */
[----:B--2---:R-:W-:Y:S05]  /*2fe0*/  @!P1 BRA `(.L_x_52) ;  /* 0x0000004c00e49947 */ /* 0x004fea0003800000 */
.L_x_141:
[C---:B--2---:R-:W-:Y:S01]  /*2ff0*/  LEA R4, R11.reuse, UR6, 0x4 ;  /* 0x000000060b047c11 */ /* 0x044fe2000f8e20ff */
[----:B------:R-:W-:Y:S01]  /*3000*/  VIADD R2, R2, 0xb0 ;  /* 0x000000b002027836 */ /* 0x000fe20000000000 */
[----:B------:R-:W-:Y:S01]  /*3010*/  SEL R8, R8, RZ, P0 ;  /* 0x000000ff08087207 */ /* 0x000fe20000000000 */
[----:B------:R-:W-:-:S03]  /*3020*/  VIADD R11, R11, 0x1 ;  /* 0x000000010b0b7836 */ /* 0x000fc60000000000 */
[----:B------:R-:W2:Y:S01]  /*3030*/  LDS.128 R4, [R4+0x130] ;  /* 0x0001300004047984 */ /* 0x000ea20000000c00 */
[----:B------:R-:W-:Y:S02]  /*3040*/  PRMT R2, RZ, 0x654, R2 ;  /* 0x00000654ff027816 */ /* 0x000fe40000000002 */
[C---:B------:R-:W-:Y:S01]  /*3050*/  ISETP.NE.AND P1, PT, R11.reuse, 0x2, PT ;  /* 0x000000020b00780c */ /* 0x040fe20003f25270 */
[----:B------:R-:W-:Y:S01]  /*3060*/  @!PT LDS RZ, [RZ] ;  /* 0x00000000fffff984 */ /* 0x000fe20000000800 */
[----:B------:R-:W-:Y:S01]  /*3070*/  @!PT LDS RZ, [RZ] ;  /* 0x00000000fffff984 */ /* 0x000fe20000000800 */
[----:B------:R-:W-:Y:S01]  /*3080*/  @!PT LDS RZ, [RZ] ;  /* 0x00000000fffff984 */ /* 0x000fe20000000800 */
[----:B------:R-:W-:Y:S01]  /*3090*/  @!PT LDS RZ, [RZ] ;  /* 0x00000000fffff984 */ /* 0x000fe20000000800 */
[----:B------:R3:W-:Y:S06]  /*30a0*/  MEMBAR.ALL.CTA ;  /* 0x0000000000007992 */ /* 0x0007ec0000008000 */
[----:B---3--:R-:W3:Y:S01]  /*30b0*/  FENCE.VIEW.ASYNC.S ;  /* 0x00000000000073c6 */ /* 0x008ee20000000000 */
[----:B------:R-:W-:Y:S01]  /*30c0*/  SEL R11, R11, RZ, P1 ;  /* 0x000000ff0b0b7207 */ /* 0x000fe20000800000 */
[----:B---3--:R3:W-:Y:S01]  /*30d0*/  SYNCS.ARRIVE.TRANS64.RED.A1T0 RZ, [R2+URZ], RZ ;  /* 0x000000ff02ff79a7 */ /* 0x0087e200081004ff */
[----:B--2---:R-:W-:-:S02]  /*30e0*/  LOP3.LUT P3, RZ, R6, 0x1, RZ, 0xc0, !PT ;  /* 0x0000000106ff7812 */ /* 0x004fc4000786c0ff */
[----:B------:R-:W-:-:S04]  /*30f0*/  SEL R4, RZ, 0x1, P1 ;  /* 0x00000001ff047807 */ /* 0x000fc80000800000 */
[----:B------:R-:W-:Y:S02]  /*3100*/  LOP3.LUT R10, R10, R4, RZ, 0x3c, !PT ;  /* 0x000000040a0a7212 */ /* 0x000fe400078e3cff */
[----:B---3--:R-:W-:-:S04]  /*3110*/  SEL R2, RZ, 0x1, P0 ;  /* 0x00000001ff027807 */ /* 0x008fc80000000000 */
[----:B------:R-:W-:Y:S01]  /*3120*/  LOP3.LUT R9, R9, R2, RZ, 0x3c, !PT ;  /* 0x0000000209097212 */ /* 0x000fe200078e3cff */
[----:B------:R-:W-:Y:S06]  /*3130*/  @P3 BRA `(.L_x_53) ;  /* 0xfffffffc002c3947 */ /* 0x000fec000383ffff */
[----:B------:R-:W-:Y:S01]  /*3140*/  ULEA UR4, UR5, UR6, 0x3 ;  /* 0x0000000605047291 */ /* 0x000fe2000f8e18ff */
[----:B------:R-:W-:-:S08]  /*3150*/  SHF.L.U32 R2, R12, 0x1f, RZ ;  /* 0x0000001f0c027819 */ /* 0x000fd000000006ff */
[----:B------:R-:W2:Y:S02]  /*3160*/  SYNCS.PHASECHK.TRANS64 P0, [UR4+0xb0], R2 ;  /* 0x0000b002ff0075a7 */ /* 0x000ea40008001004 */
[----:B--2---:R-:W-:Y:S05]  /*3170*/  @P0 BRA `(.L_x_54) ;  /* 0x0000000000080947 */ /* 0x004fea0003800000 */
[----:B------:R-:W2:Y:S02]  /*3180*/  SYNCS.PHASECHK.TRANS64.TRYWAIT P0, [UR4+0xb0], R2 ;  /* 0x0000b002ff0075a7 */ /* 0x000ea40008001104 */
[----:B--2---:R-:W-:Y:S05]  /*3190*/  @!P0 BRA `(.L_x_55) ;  /* 0x0000004c008c8947 */ /* 0x004fea0003800000 */
.L_x_54:
[----:B------:R-:W-:-:S04]  /*31a0*/  UIADD3 UR7, UPT, UPT, UR5, 0x1, URZ ;  /* 0x0000000105077890 */ /* 0x000fc8000fffe0ff */
[----:B------:R-:W-:-:S04]  /*31b0*/  UISETP.NE.AND UP0, UPT, UR7, 0x2, UPT ;  /* 0x000000020700788c */ /* 0x000fc8000bf05270 */
[----:B------:R-:W-:Y:S02]  /*31c0*/  USEL UR8, URZ, 0x1, UP0 ;  /* 0x00000001ff087887 */ /* 0x000fe40008000000 */
[----:B------:R-:W-:-:S04]  /*31d0*/  USEL UR7, UR7, URZ, UP0 ;  /* 0x000000ff07077287 */ /* 0x000fc80008000000 */
[----:B------:R-:W-:Y:S01]  /*31e0*/  ULEA UR7, UR7, UR6, 0x3 ;  /* 0x0000000607077291 */ /* 0x000fe2000f8e18ff */
[----:B--2---:R-:W-:-:S04]  /*31f0*/  LOP3.LUT R2, R12, UR8, RZ, 0x3c, !PT ;  /* 0x000000080c027c12 */ /* 0x004fc8000f8e3cff */
[----:B------:R-:W-:-:S04]  /*3200*/  SHF.L.U32 R0, R2, 0x1f, RZ ;  /* 0x0000001f02007819 */ /* 0x000fc800000006ff */
[----:B------:R-:W2:Y:S02]  /*3210*/  SYNCS.PHASECHK.TRANS64 P0, [UR7+0xb0], R0 ;  /* 0x0000b000ff0075a7 */ /* 0x000ea40008001007 */
[----:B-12---:R-:W-:Y:S05]  /*3220*/  @P0 EXIT ;  /* 0x000000000000094d */ /* 0x006fea0003800000 */
[----:B------:R-:W-:Y:S02]  /*3230*/  SHF.L.U32 R2, R2, 0x1f, RZ ;  /* 0x0000001f02027819 */ /* 0x000fe400000006ff */
[----:B------:R-:W-:-:S07]  /*3240*/  MOV R0, UR7 ;  /* 0x0000000700007c02 */ /* 0x000fce0008000f00 */
.L_x_56:
[----:B-1----:R1:W2:Y:S02]  /*3250*/  SYNCS.PHASECHK.TRANS64.TRYWAIT P0, [R0+URZ+0xb0], R2 ;  /* 0x0000b002000075a7 */ /* 0x0022a400080011ff */
[----:B--2---:R-:W-:Y:S05]  /*3260*/  @!P0 NANOSLEEP.SYNCS 0x989680 ;  /* 0x009896800000895d */ /* 0x004fea0003900000 */
[----:B------:R-:W2:Y:S02]  /*3270*/  @!P0 SYNCS.PHASECHK.TRANS64 P0, [R0+URZ+0xb0], R2 ;  /* 0x0000b002000085a7 */ /* 0x000ea400080010ff */
[----:B--2---:R-:W-:Y:S05]  /*3280*/  @P0 EXIT ;  /* 0x000000000000094d */ /* 0x004fea0003800000 */
[----:B------:R-:W-:Y:S05]  /*3290*/  BRA `(.L_x_56) ;  /* 0xfffffffc00ec7947 */ /* 0x000fea000383ffff */
.L_x_49:
[----:B------:R-:W-:Y:S05]  /*32a0*/  BRA.U UP4, `(.L_x_57) ;  /* 0x0000001104447547 */ /* 0x000fea000b800000 */
[----:B------:R-:W-:Y:S01]  /*32b0*/  UMOV UR4, 0x40 ;  /* 0x0000004000047882 */ /* 0x000fe20000000000 */
[----:B------:R-:W-:Y:S01]  /*32c0*/  NOP ;  /* 0x0000000000007918 */ /* 0x000fe20000000000 */
[----:B------:R-:W-:Y:S01]  /*32d0*/  ULEA UR5, UR54, UR4, 0x18 ;  /* 0x0000000436057291 */ /* 0x000fe2000f8ec0ff */
[----:B------:R-:W-:Y:S02]  /*32e0*/  UMOV UR6, 0x400 ;  /* 0x0000040000067882 */ /* 0x000fe40000000000 */
[----:B------:R-:W-:-:S06]  /*32f0*/  ULEA UR6, UR54, UR6, 0x18 ;  /* 0x0000000636067291 */ /* 0x000fcc000f8ec0ff */
[----:B------:R-:W2:Y:S02]  /*3300*/  LDS.U8 R0, [UR5+0x1c] ;  /* 0x00001c05ff007984 */ /* 0x000ea40008000000 */
[----:B--2---:R-:W-:-:S13]  /*3310*/  ISETP.NE.AND P0, PT, R0, RZ, PT ;  /* 0x000000ff0000720c */ /* 0x004fda0003f05270 */
[----:B------:R-:W-:Y:S05]  /*3320*/  @P0 BRA `(.L_x_58) ;  /* 0x0000000000580947 */ /* 0x000fea0003800000 */
[----:B------:R-:W-:-:S13]  /*3330*/  ELECT P0, URZ, PT ;  /* 0x0000000000ff782f */ /* 0x000fda0003800000 */
[----:B------:R-:W-:Y:S05]  /*3340*/  @!P0 BRA `(.L_x_59) ;  /* 0x0000000000608947 */ /* 0x000fea0003800000 */
[----:B------:R-:W-:Y:S01]  /*3350*/  UMOV UR4, 0x10 ;  /* 0x0000001000047882 */ /* 0x000fe20000000000 */
[----:B------:R-:W-:Y:S01]  /*3360*/  HFMA2 R0, -RZ, RZ, 0, 5.9604644775390625e-08 ;  /* 0x00000001ff007431 */ /* 0x000fe200000001ff */
[----:B------:R-:W-:-:S03]  /*3370*/  MOV R3, 0xffff ;  /* 0x0000ffff00037802 */ /* 0x000fc60000000f00 */
[----:B------:R-:W-:Y:S04]  /*3380*/  DEPBAR.LE SB2, 0x36 ;  /* 0x0000ad800000791a */ /* 0x000fe80000000000 */
[----:B------:R-:W2:Y:S02]  /*3390*/  UTCATOMSWS.FIND_AND_SET.ALIGN UP0, UR4, UR4 ;  /* 0x00000004000475e3 */ /* 0x000ea40008000800 */
[----:B--2---:R-:W-:Y:S01]  /*33a0*/  MOV R4, UR4 ;  /* 0x0000000400047c02 */ /* 0x004fe20008000f00 */
[----:B------:R-:W-:Y:S06]  /*33b0*/  BRA.U UP0, `(.L_x_60) ;  /* 0x0000000100187547 */ /* 0x000fec000b800000 */
.L_x_61:
[----:B------:R-:W-:Y:S05]  /*33c0*/  NANOSLEEP 0x64 ;  /* 0x000000640000795d */ /* 0x000fea0003800000 */
[----:B------:R-:W-:-:S05]  /*33d0*/  UMOV UR4, 0x10 ;  /* 0x0000001000047882 */ /* 0x000fca0000000000 */
[----:B------:R-:W-:Y:S04]  /*33e0*/  DEPBAR.LE SB2, 0x36 ;  /* 0x0000ad800000791a */ /* 0x000fe80000000000 */
[----:B------:R-:W2:Y:S02]  /*33f0*/  UTCATOMSWS.FIND_AND_SET.ALIGN UP0, UR4, UR4 ;  /* 0x00000004000475e3 */ /* 0x000ea40008000800 */
[----:B--2---:R-:W-:Y:S01]  /*3400*/  MOV R4, UR4 ;  /* 0x0000000400047c02 */ /* 0x004fe20008000f00 */
[----:B------:R-:W-:Y:S05]  /*3410*/  BRA.U !UP0, `(.L_x_61) ;  /* 0xfffffffd08e87547 */ /* 0x000fea000b83ffff */
.L_x_60:
[-C--:B------:R-:W-:Y:S02]  /*3420*/  SHF.L.U32 R3, R3, R4.reuse, RZ ;  /* 0x0000000403037219 */ /* 0x080fe400000006ff */
[----:B------:R-:W-:Y:S01]  /*3430*/  SHF.L.U32 R0, R0, R4, RZ ;  /* 0x0000000400007219 */ /* 0x000fe200000006ff */
[----:B------:R-:W-:Y:S02]  /*3440*/  IMAD.SHL.U32 R4, R4, 0x20, RZ ;  /* 0x0000002004047824 */ /* 0x000fe400078e00ff */
[----:B------:R2:W-:Y:S04]  /*3450*/  ATOMS.OR RZ, [UR5+0x14], R3 ;  /* 0x00001403ffff798c */ /* 0x0005e8000b000005 */
[----:B------:R2:W-:Y:S04]  /*3460*/  ATOMS.OR RZ, [UR5+0x18], R0 ;  /* 0x00001800ffff798c */ /* 0x0005e8000b000005 */
[----:B------:R2:W-:Y:S01]  /*3470*/  STS [UR6+0x150], R4 ;  /* 0x00015004ff007988 */ /* 0x0005e20008000806 */
[----:B------:R-:W-:Y:S05]  /*3480*/  BRA `(.L_x_59) ;  /* 0x0000000000107947 */ /* 0x000fea0003800000 */
.L_x_58:
[----:B------:R-:W-:Y:S02]  /*3490*/  MOV R0, 0xffffffff ;  /* 0xffffffff00007802 */ /* 0x000fe40000000f00 */
[----:B------:R-:W-:-:S03]  /*34a0*/  MOV R4, 0x34d0 ;  /* 0x000034d000047802 */ /* 0x000fc60000000f00 */
[----:B------:R2:W-:Y:S04]  /*34b0*/  STS [UR6+0x150], R0 ;  /* 0x00015000ff007988 */ /* 0x0005e80008000806 */
[----:B-12--5:R-:W-:Y:S05]  /*34c0*/  CALL.REL.NOINC `($__internal_1_$__cuda_sm10x_tcgen05_guardrail_trap_phase_invalid_during_alloc) ;  /* 0x0000005000647944 */ /* 0x026fea0003c00000 */
.L_x_59:
[----:B------:R-:W-:Y:S05]  /*34d0*/  WARPSYNC.ALL ;  /* 0x0000000000007948 */ /* 0x000fea0003800000 */
[----:B------:R-:W3:Y:S01]  /*34e0*/  S2UR UR4, SR_CgaCtaId ;  /* 0x00000000000479c3 */ /* 0x000ee20000008800 */
[----:B------:R-:W-:Y:S01]  /*34f0*/  UMOV UR41, 0x400 ;  /* 0x0000040000297882 */ /* 0x000fe20000000000 */
[----:B------:R-:W-:-:S06]  /*3500*/  NOP ;  /* 0x0000000000007918 */ /* 0x000fcc0000000000 */
[----:B------:R-:W-:Y:S06]  /*3510*/  BAR.ARV 0x6, 0xa0 ;  /* 0x0182800000007b1d */ /* 0x000fec0000002000 */
[----:B------:R-:W4:Y:S01]  /*3520*/  LDCU UR6, c[0x0][0x38c] ;  /* 0x00007180ff0677ac */ /* 0x000f220008000800 */
[----:B------:R-:W-:Y:S01]  /*3530*/  LOP3.LUT R2, R2, 0xffff, RZ, 0xc0, !PT ;  /* 0x0000ffff02027812 */ /* 0x000fe200078ec0ff */
[----:B------:R-:W-:Y:S01]  /*3540*/  IMAD.MOV.U32 R11, RZ, RZ, 0x1 ;  /* 0x00000001ff0b7424 */ /* 0x000fe200078e00ff */
[----:B------:R-:W-:Y:S01]  /*3550*/  CS2R R8, SRZ ;  /* 0x0000000000087805 */ /* 0x000fe2000001ff00 */
[----:B------:R-:W1:Y:S01]  /*3560*/  LDCU UR7, c[0x0][0x38c] ;  /* 0x00007180ff0777ac */ /* 0x000e620008000800 */
[----:B------:R-:W-:Y:S01]  /*3570*/  R2UR UR42, R2 ;  /* 0x00000000022a72ca */ /* 0x000fe200000e0000 */
[----:B------:R-:W-:Y:S01]  /*3580*/  IMAD.MOV.U32 R10, RZ, RZ, RZ ;  /* 0x000000ffff0a7224 */ /* 0x000fe200078e00ff */
[----:B------:R-:W-:Y:S01]  /*3590*/  UMOV UR45, URZ ;  /* 0x000000ff002d7c82 */ /* 0x000fe20008000000 */
[----:B------:R-:W-:Y:S01]  /*35a0*/  UMOV UR39, URZ ;  /* 0x000000ff00277c82 */ /* 0x000fe20008000000 */
[----:B---3--:R-:W-:Y:S01]  /*35b0*/  ULEA UR41, UR4, UR41, 0x18 ;  /* 0x0000002904297291 */ /* 0x008fe2000f8ec0ff */
[----:B------:R-:W-:Y:S01]  /*35c0*/  UMOV UR62, 0x0 ;  /* 0x00000000003e7882 */ /* 0x000fe20000000000 */
[----:B------:R-:W-:-:S02]  /*35d0*/  UMOV UR63, 0x4100010 ;  /* 0x04100010003f7882 */ /* 0x000fc40000000000 */
[----:B------:R-:W-:Y:S02]  /*35e0*/  UIADD3 UR5, UPT, UPT, UR41, 0x3400, URZ ;  /* 0x0000340029057890 */ /* 0x000fe4000fffe0ff */
[----:B------:R-:W-:Y:S02]  /*35f0*/  UIADD3 UR4, UPT, UPT, UR41, 0x1b400, URZ ;  /* 0x0001b40029047890 */ /* 0x000fe4000fffe0ff */
[----:B----4-:R-:W-:Y:S01]  /*3600*/  UIADD3 UR6, UPT, UPT, UR6, 0x7f, URZ ;  /* 0x0000007f06067890 */ /* 0x010fe2000fffe0ff */
[----:B--2---:R-:W2:Y:S01]  /*3610*/  LDS R0, [UR41+0x150] ;  /* 0x00015029ff007984 */ /* 0x004ea20008000800 */
[----:B------:R-:W-:Y:S02]  /*3620*/  USHF.R.U32.HI UR5, URZ, 0x4, UR5 ;  /* 0x00000004ff057899 */ /* 0x000fe40008011605 */
[----:B------:R-:W-:Y:S02]  /*3630*/  USHF.R.S32.HI UR47, URZ, 0x1f, UR6 ;  /* 0x0000001fff2f7899 */ /* 0x000fe40008011406 */
[----:B------:R-:W-:-:S02]  /*3640*/  USHF.R.U32.HI UR4, URZ, 0x4, UR4 ;  /* 0x00000004ff047899 */ /* 0x000fc40008011604 */
[----:B------:R-:W-:Y:S02]  /*3650*/  ULEA.HI UR47, UR47, UR6, URZ, 0x7 ;  /* 0x000000062f2f7291 */ /* 0x000fe4000f8f38ff */
[----:B------:R-:W-:Y:S02]  /*3660*/  ULOP3.LUT UR5, UR5, 0x3fff, URZ, 0xc0, !UPT ;  /* 0x00003fff05057892 */ /* 0x000fe4000f8ec0ff */
[----:B------:R-:W-:Y:S02]  /*3670*/  USHF.R.S32.HI UR47, URZ, 0x7, UR47 ;  /* 0x00000007ff2f7899 */ /* 0x000fe4000801142f */
[----:B------:R-:W-:Y:S02]  /*3680*/  ULOP3.LUT UR4, UR4, 0x3fff, URZ, 0xc0, !UPT ;  /* 0x00003fff04047892 */ /* 0x000fe4000f8ec0ff */
[----:B------:R-:W-:Y:S01]  /*3690*/  UISETP.LT.AND UP0, UPT, UR47, 0x1, UPT ;  /* 0x000000012f00788c */ /* 0x000fe2000bf01270 */
[----:B------:R-:W-:Y:S01]  /*36a0*/  UMOV UR60, 0x0 ;  /* 0x00000000003c7882 */ /* 0x000fe20000000000 */
[----:B------:R-:W-:-:S02]  /*36b0*/  UMOV UR61, 0x4100010 ;  /* 0x04100010003d7882 */ /* 0x000fc40000000000 */
[----:B------:R-:W-:Y:S01]  /*36c0*/  USEL UR64, UR47, 0x1, !UP0 ;  /* 0x000000012f407887 */ /* 0x000fe2000c000000 */
[----:B------:R-:W-:Y:S01]  /*36d0*/  UMOV UR58, 0x0 ;  /* 0x00000000003a7882 */ /* 0x000fe20000000000 */
[----:B------:R-:W-:Y:S01]  /*36e0*/  UMOV UR59, 0x4100010 ;  /* 0x04100010003b7882 */ /* 0x000fe20000000000 */
[----:B------:R-:W-:Y:S01]  /*36f0*/  UMOV UR56, 0x0 ;  /* 0x0000000000387882 */ /* 0x000fe20000000000 */
[----:B------:R-:W-:Y:S01]  /*3700*/  UMOV UR57, 0x4100010 ;  /* 0x0410001000397882 */ /* 0x000fe20000000000 */
[----:B------:R-:W-:Y:S01]  /*3710*/  UMOV UR54, 0x0 ;  /* 0x0000000000367882 */ /* 0x000fe20000000000 */
[----:B------:R-:W-:Y:S01]  /*3720*/  UMOV UR55, 0x4100010 ;  /* 0x0410001000377882 */ /* 0x000fe20000000000 */
[----:B------:R-:W-:Y:S01]  /*3730*/  UMOV UR52, 0x0 ;  /* 0x0000000000347882 */ /* 0x000fe20000000000 */
[----:B------:R-:W-:Y:S01]  /*3740*/  UMOV UR53, 0x4100010 ;  /* 0x0410001000357882 */ /* 0x000fe20000000000 */
[----:B------:R-:W-:Y:S02]  /*3750*/  ULOP3.LUT UR43, UR5, 0x10000, URZ, 0xfc, !UPT ;  /* 0x00010000052b7892 */ /* 0x000fe4000f8efcff */
[----:B------:R-:W-:-:S02]  /*3760*/  ULOP3.LUT UR44, UR4, 0x10000, URZ, 0xfc, !UPT ;  /* 0x00010000042c7892 */ /* 0x000fc4000f8efcff */
[----:B------:R-:W-:Y:S02]  /*3770*/  UIADD3 UR64, UPT, UPT, -UR64, URZ, URZ ;  /* 0x000000ff40407290 */ /* 0x000fe4000fffe1ff */
[----:B-1----:R-:W-:Y:S01]  /*3780*/  UISETP.GE.AND UP4, UPT, UR7, 0x1, UPT ;  /* 0x000000010700788c */ /* 0x002fe2000bf86270 */
[----:B------:R-:W-:Y:S01]  /*3790*/  UMOV UR50, 0x0 ;  /* 0x0000000000327882 */ /* 0x000fe20000000000 */
[----:B------:R-:W-:Y:S01]  /*37a0*/  UMOV UR51, 0x4100010 ;  /* 0x0410001000337882 */ /* 0x000fe20000000000 */
[----:B------:R-:W-:Y:S01]  /*37b0*/  UMOV UR48, 0x0 ;  /* 0x0000000000307882 */ /* 0x000fe20000000000 */
[----:B--2---:R-:W-:Y:S01]  /*37c0*/  R2UR UR65, R0 ;  /* 0x00000000004172ca */ /* 0x004fe200000e0000 */
[----:B------:R-:W-:-:S14]  /*37d0*/  UMOV UR49, 0x4100010 ;  /* 0x0410001000317882 */ /* 0x000fdc0000000000 */
.L_x_68:
[----:B------:R-:W-:Y:S02]  /*37e0*/  LEA R0, R10, UR41, 0x3 ;  /* 0x000000290a007c11 */ /* 0x000fe4000f8e18ff */
[----:B------:R-:W-:Y:S02]  /*37f0*/  SHF.L.U32 R2, R9, 0x1f, RZ ;  /* 0x0000001f09027819 */ /* 0x000fe400000006ff */
[----:B------:R-:W-:Y:S01]  /*3800*/  PLOP3.LUT P0, PT, PT, PT, UP4, 0x80, 0x8 ;  /* 0x000000000008781c */ /* 0x000fe20003f0f048 */
[----:B------:R-:W-:Y:S01]  /*3810*/  VIADD R3, R0, 0xb0 ;  /* 0x000000b000037836 */ /* 0x000fe20000000000 */
[----:B-1----:R-:W1:Y:S02]  /*3820*/  SYNCS.PHASECHK.TRANS64.TRYWAIT P1, [R0+URZ+0xa0], R2 ;  /* 0x0000a002000075a7 */ /* 0x002e6400080211ff */
[----:B-1-3--:R-:W-:Y:S09]  /*3830*/  @!P1 BRA `(.L_x_62) ;  /* 0x0000004400fc9947 */ /* 0x00aff20003800000 */
.L_x_143:
[----:B------:R-:W-:Y:S01]  /*3840*/  LEA R4, R10, UR41, 0x4 ;  /* 0x000000290a047c11 */ /* 0x000fe2000f8e20ff */
[----:B------:R-:W-:Y:S01]  /*3850*/  @UP4 ULEA UR4, UR39, UR41, 0x3 ;  /* 0x0000002927044291 */ /* 0x000fe2000f8e18ff */
[----:B------:R-:W-:Y:S01]  /*3860*/  PLOP3.LUT P2, PT, PT, PT, PT, 0x80, 0x8 ;  /* 0x000000000008781c */ /* 0x000fe20003f4f070 */
[----:B------:R-:W-:Y:S01]  /*3870*/  ULEA UR46, UR45, UR41, 0x3 ;  /* 0x000000292d2e7291 */ /* 0x000fe2000f8e18ff */
[----:B------:R-:W-:Y:S02]  /*3880*/  PRMT R3, RZ, 0x654, R3 ;  /* 0x00000654ff037816 */ /* 0x000fe40000000003 */
[----:B------:R-:W2:Y:S01]  /*3890*/  LDS.128 R4, [R4+0x130] ;  /* 0x0001300004047984 */ /* 0x000ea20000000c00 */
[----:B-1----:R-:W-:Y:S02]  /*38a0*/  @P0 SHF.L.U32 R2, R8, 0x1f, RZ ;  /* 0x0000001f08020819 */ /* 0x002fe400000006ff */
[----:B------:R-:W-:Y:S01]  /*38b0*/  SHF.L.U32 R0, R11, 0x1f, RZ ;  /* 0x0000001f0b007819 */ /* 0x000fe200000006ff */
[----:B------:R-:W-:Y:S01]  /*38c0*/  @!PT LDS RZ, [RZ] ;  /* 0x00000000fffff984 */ /* 0x000fe20000000800 */
[----:B------:R-:W-:Y:S01]  /*38d0*/  @!PT LDS RZ, [RZ] ;  /* 0x00000000fffff984 */ /* 0x000fe20000000800 */
[----:B------:R-:W-:Y:S01]  /*38e0*/  @!PT LDS RZ, [RZ] ;  /* 0x00000000fffff984 */ /* 0x000fe20000000800 */
[----:B------:R-:W-:Y:S01]  /*38f0*/  @!PT LDS RZ, [RZ] ;  /* 0x00000000fffff984 */ /* 0x000fe20000000800 */
[----:B------:R1:W-:Y:S06]  /*3900*/  MEMBAR.ALL.CTA ;  /* 0x0000000000007992 */ /* 0x0003ec0000008000 */
[----:B-1----:R-:W1:Y:S02]  /*3910*/  FENCE.VIEW.ASYNC.S ;  /* 0x00000000000073c6 */ /* 0x002e640000000000 */
[----:B-1----:R1:W-:Y:S01]  /*3920*/  SYNCS.ARRIVE.TRANS64.RED.A1T0 RZ, [R3+URZ], RZ ;  /* 0x000000ff03ff79a7 */ /* 0x0023e200081004ff */
[----:B------:R1:W3:Y:S01]  /*3930*/  @P0 SYNCS.PHASECHK.TRANS64.TRYWAIT P2, [UR4], R2 ;  /* 0x00000002ff0005a7 */ /* 0x0002e20008041104 */
[----:B------:R-:W-:Y:S01]  /*3940*/  ULEA.HI UR4, UR45, UR45, URZ, 0x1 ;  /* 0x0000002d2d047291 */ /* 0x000fe2000f8f08ff */
[----:B--2---:R-:W-:-:S03]  /*3950*/  LOP3.LUT P1, RZ, R6, 0x1, RZ, 0xc0, !PT ;  /* 0x0000000106ff7812 */ /* 0x004fc6000782c0ff */
[----:B------:R-:W-:Y:S02]  /*3960*/  USHF.L.U32 UR5, UR4, 0x5, URZ ;  /* 0x0000000504057899 */ /* 0x000fe400080006ff */
[----:B------:R-:W-:Y:S02]  /*3970*/  ULOP3.LUT UR36, UR4, 0xffe, URZ, 0xc0, !UPT ;  /* 0x00000ffe04247892 */ /* 0x000fe4000f8ec0ff */
[----:B------:R-:W-:Y:S02]  /*3980*/  ULOP3.LUT UR4, UR5, 0xffffffc0, URZ, 0xc0, !UPT ;  /* 0xffffffc005047892 */ /* 0x000fe4000f8ec0ff */
[----:B------:R-:W-:Y:S02]  /*3990*/  UIADD3 UR36, UPT, UPT, -UR36, UR45, URZ ;  /* 0x0000002d24247290 */ /* 0x000fe4000fffe1ff */
[----:B------:R-:W-:Y:S01]  /*39a0*/  UIADD3 UR4, UPT, UPT, UR65, UR4, URZ ;  /* 0x0000000441047290 */ /* 0x000fe2000fffe0ff */
[----:B------:R-:W2:Y:S03]  /*39b0*/  SYNCS.PHASECHK.TRANS64.TRYWAIT P0, [UR46+0xe0], R0 ;  /* 0x0000e000ff0075a7 */ /* 0x000ea6000800112e */
[----:B------:R-:W-:Y:S01]  /*39c0*/  ULEA UR36, UR36, UR4, 0x14 ;  /* 0x0000000424247291 */ /* 0x000fe2000f8ea0ff */
[----:B-123--:R-:W-:Y:S11]  /*39d0*/  @!P0 BRA `(.L_x_63) ;  /* 0x0000004400a88947 */ /* 0x00eff60003800000 */
.L_x_145:
[----:B------:R-:W-:Y:S01]  /*39e0*/  IADD3 R10, PT, PT, R10, 0x1, RZ ;  /* 0x000000010a0a7810 */ /* 0x000fe20007ffe0ff */
[----:B------:R-:W-:Y:S06]  /*39f0*/  BRA.U !UP4, `(.L_x_64) ;  /* 0x000000050c107547 */ /* 0x000fec000b800000 */
[----:B------:R-:W-:Y:S01]  /*3a00*/  UPLOP3.LUT UP2, UPT, UPT, UPT, UPT, 0x40, 0x4 ;  /* 0x000000000004789c */ /* 0x000fe20003f4e870 */
[----:B------:R-:W-:Y:S01]  /*3a10*/  UMOV UR38, UR64 ;  /* 0x0000004000267c82 */ /* 0x000fe20008000000 */
[----:B------:R-:W-:Y:S01]  /*3a20*/  UMOV UR37, UR47 ;  /* 0x0000002f00257c82 */ /* 0x000fe20008000000 */
[----:B------:R-:W-:-:S08]  /*3a30*/  UMOV UR5, UR39 ;  /* 0x0000002700057c82 */ /* 0x000fd00008000000 */
.L_x_67:
[----:B------:R-:W-:Y:S02]  /*3a40*/  UIADD3 UR38, UPT, UPT, UR38, 0x1, URZ ;  /* 0x0000000126267890 */ /* 0x000fe4000fffe0ff */
[----:B------:R-:W-:Y:S02]  /*3a50*/  ULEA UR7, UR5, UR41, 0x3 ;  /* 0x0000002905077291 */ /* 0x000fe4000f8e18ff */
[----:B------:R-:W-:Y:S01]  /*3a60*/  UISETP.NE.AND UP3, UPT, UR38, URZ, UPT ;  /* 0x000000ff2600728c */ /* 0x000fe2000bf65270 */
[----:B--23--:R-:W-:Y:S10]  /*3a70*/  @P2 BRA `(.L_x_65) ;  /* 0x00000000000c2947 */ /* 0x00cff40003800000 */
[----:B-1----:R-:W-:Y:S04]  /*3a80*/  SHF.L.U32 R2, R8, 0x1f, RZ ;  /* 0x0000001f08027819 */ /* 0x002fe800000006ff */
[----:B------:R-:W1:Y:S02]  /*3a90*/  SYNCS.PHASECHK.TRANS64.TRYWAIT P0, [UR7], R2 ;  /* 0x00000002ff0075a7 */ /* 0x000e640008001107 */
[----:B-1----:R-:W-:Y:S05]  /*3aa0*/  @!P0 BRA `(.L_x_66) ;  /* 0x00000044008c8947 */ /* 0x002fea0003800000 */
.L_x_65:
[----:B------:R-:W-:Y:S01]  /*3ab0*/  UISETP.NE.AND UP0, UPT, UR37, 0x1, UPT ;  /* 0x000000012500788c */ /* 0x000fe2000bf05270 */
[----:B------:R-:W-:Y:S01]  /*3ac0*/  PLOP3.LUT P2, PT, PT, PT, PT, 0x80, 0x8 ;  /* 0x000000000008781c */ /* 0x000fe20003f4f070 */
[----:B------:R-:W-:Y:S02]  /*3ad0*/  UIADD3 UR4, UPT, UPT, UR5, 0x1, URZ ;  /* 0x0000000105047890 */ /* 0x000fe4000fffe0ff */
[----:B------:R-:W-:Y:S02]  /*3ae0*/  UIADD3 UR40, UPT, UPT, UR7, 0x30, URZ ;  /* 0x0000003007287890 */ /* 0x000fe4000fffe0ff */
[----:B------:R-:W-:Y:S01]  /*3af0*/  UISETP.NE.AND UP1, UPT, UR4, 0x6, UPT ;  /* 0x000000060400788c */ /* 0x000fe2000bf25270 */
[----:B------:R-:W-:Y:S01]  /*3b00*/  PLOP3.LUT P0, PT, PT, PT, UP0, 0x80, 0x8 ;  /* 0x000000000008781c */ /* 0x000fe20003f0f008 */
[----:B------:R-:W-:Y:S02]  /*3b10*/  UIADD3 UR37, UPT, UPT, UR37, -0x1, URZ ;  /* 0xffffffff25257890 */ /* 0x000fe4000fffe0ff */
[----:B------:R-:W-:Y:S02]  /*3b20*/  USEL UR6, URZ, 0x1, UP1 ;  /* 0x00000001ff067887 */ /* 0x000fe40008800000 */
[----:B------:R-:W-:Y:S01]  /*3b30*/  USEL UR39, UR4, URZ, UP1 ;  /* 0x000000ff04277287 */ /* 0x000fe20008800000 */
[----:B------:R-:W-:Y:S01]  /*3b40*/  UMOV UR7, 0x40004040 ;  /* 0x4000404000077882 */ /* 0x000fe20000000000 */
[----:B------:R-:W-:Y:S02]  /*3b50*/  UMOV UR35, 0x40004040 ;  /* 0x4000404000237882 */ /* 0x000fe40000000000 */
[----:B------:R-:W-:Y:S01]  /*3b60*/  @UP0 ULEA UR4, UR39, UR41, 0x3 ;  /* 0x0000002927040291 */ /* 0x000fe2000f8e18ff */
[----:B------:R-:W-:Y:S01]  /*3b70*/  LOP3.LUT R8, R8, UR6, RZ, 0x3c, !PT ;  /* 0x0000000608087c12 */ /* 0x000fe2000f8e3cff */
[----:B------:R-:W-:Y:S01]  /*3b80*/  ULEA UR6, UR5, UR44, 0xa ;  /* 0x0000002c05067291 */ /* 0x000fe2000f8e50ff */
[----:B------:R-:W-:Y:S02]  /*3b90*/  UMOV UR33, 0x40004040 ;  /* 0x4000404000217882 */ /* 0x000fe40000000000 */
[----:B-1----:R-:W-:Y:S01]  /*3ba0*/  @P0 SHF.L.U32 R0, R8, 0x1f, RZ ;  /* 0x0000001f08000819 */ /* 0x002fe200000006ff */
[----:B------:R-:W-:Y:S02]  /*3bb0*/  UIADD3 UR34, UPT, UPT, UR6, 0x2, URZ ;  /* 0x0000000206227890 */ /* 0x000fe4000fffe0ff */
[----:B------:R-:W-:Y:S01]  /*3bc0*/  UIADD3 UR30, UPT, UPT, UR6, 0x4, URZ ;  /* 0x00000004061e7890 */ /* 0x000fe2000fffe0ff */
[----:B------:R2:W3:Y:S01]  /*3bd0*/  @P0 SYNCS.PHASECHK.TRANS64.TRYWAIT P2, [UR4], R0 ;  /* 0x00000000ff0005a7 */ /* 0x0004e20008041104 */
[----:B------:R-:W-:Y:S02]  /*3be0*/  ULEA UR4, UR5, UR43, 0xa ;  /* 0x0000002b05047291 */ /* 0x000fe4000f8e50ff */
[----:B------:R-:W-:Y:S02]  /*3bf0*/  UIADD3 UR26, UPT, UPT, UR6, 0x6, URZ ;  /* 0x00000006061a7890 */ /* 0x000fe4000fffe0ff */
        /* <DEDUP_REMOVED lines=10> */
[----:B------:R-:W-:Y:S01]  /*3ca0*/  UIADD3 UR8, UPT, UPT, UR4, 0x206, URZ ;  /* 0x0000020604087890 */ /* 0x000fe2000fffe0ff */
[----:B------:R-:W-:Y:S01]  /*3cb0*/  UMOV UR5, 0x40004040 ;  /* 0x4000404000057882 */ /* 0x000fe20000000000 */
[----:B------:R-:W-:Y:S01]  /*3cc0*/  UMOV UR31, 0x40004040 ;  /* 0x40004040001f7882 */ /* 0x000fe20000000000 */
[----:B------:R1:W-:Y:S01]  /*3cd0*/  UTCHMMA gdesc[UR4], gdesc[UR6], tmem[UR36], tmem[UR62], idesc[UR63], UP2 ;  /* 0x00ff3e06040075ea */ /* 0x0003e20009000024 */
[----:B------:R-:W-:Y:S01]  /*3ce0*/  UPLOP3.LUT UP2, UPT, UPT, UPT, UPT, 0x80, 0x8 ;  /* 0x000000000008789c */ /* 0x000fe20003f4f070 */
[----:B------:R2:W-:Y:S01]  /*3cf0*/  UTCHMMA gdesc[UR32], gdesc[UR34], tmem[UR36], tmem[UR60], idesc[UR61], UPT ;  /* 0x00ff3c22200075ea */ /* 0x0005e2000b800024 */
[----:B------:R-:W-:Y:S01]  /*3d00*/  UMOV UR29, 0x40004040 ;  /* 0x40004040001d7882 */ /* 0x000fe20000000000 */
[----:B------:R-:W-:Y:S01]  /*3d10*/  UMOV UR27, 0x40004040 ;  /* 0x40004040001b7882 */ /* 0x000fe20000000000 */
        /* <DEDUP_REMOVED lines=12> */
[----:B------:R-:W-:Y:S01]  /*3de0*/  UMOV UR9, 0x40004040 ;  /* 0x4000404000097882 */ /* 0x000fe20000000000 */
[----:B------:R2:W-:Y:S01]  /*3df0*/  UTCHMMA gdesc[UR12], gdesc[UR14], tmem[UR36], tmem[UR50], idesc[UR51], UPT ;  /* 0x00ff320e0c0075ea */ /* 0x0005e2000b800024 */
[----:B------:R2:W-:Y:S01]  /*3e00*/  UTCHMMA gdesc[UR8], gdesc[UR10], tmem[UR36], tmem[UR48], idesc[UR49], UPT ;  /* 0x00ff300a080075ea */ /* 0x0005e2000b800024 */
[----:B------:R2:W-:Y:S01]  /*3e10*/  UTCBAR.MULTICAST [UR40], URZ, UR42 ;  /* 0x000000ff280073e9 */ /* 0x0005e2000800082a */
[----:B-1----:R-:W-:Y:S01]  /*3e20*/  UMOV UR5, UR39 ;  /* 0x0000002700057c82 */ /* 0x002fe20008000000 */
[----:B------:R-:W-:Y:S05]  /*3e30*/  BRA.U UP3, `(.L_x_67) ;  /* 0xfffffffd03007547 */ /* 0x000fea000b83ffff */
.L_x_64:
[----:B------:R-:W-:Y:S01]  /*3e40*/  UIADD3 UR4, UPT, UPT, UR45, 0x1, URZ ;  /* 0x000000012d047890 */ /* 0x000fe2000fffe0ff */
[C---:B------:R-:W-:Y:S01]  /*3e50*/  ISETP.NE.AND P0, PT, R10.reuse, 0x2, PT ;  /* 0x000000020a00780c */ /* 0x040fe20003f05270 */
[----:B------:R-:W-:Y:S02]  /*3e60*/  UIADD3 UR5, UPT, UPT, UR46, 0xc0, URZ ;  /* 0x000000c02e057890 */ /* 0x000fe4000fffe0ff */
[----:B------:R-:W-:Y:S01]  /*3e70*/  UISETP.NE.AND UP0, UPT, UR4, 0x4, UPT ;  /* 0x000000040400788c */ /* 0x000fe2000bf05270 */
[----:B-12---:R-:W-:Y:S02]  /*3e80*/  SEL R0, RZ, 0x1, P0 ;  /* 0x00000001ff007807 */ /* 0x006fe40000000000 */
[----:B------:R-:W-:Y:S01]  /*3e90*/  SEL R10, R10, RZ, P0 ;  /* 0x000000ff0a0a7207 */ /* 0x000fe20000000000 */
[----:B------:R-:W-:Y:S01]  /*3ea0*/  USEL UR6, URZ, 0x1, UP0 ;  /* 0x00000001ff067887 */ /* 0x000fe20008000000 */
[----:B------:R-:W-:Y:S01]  /*3eb0*/  LOP3.LUT R9, R9, R0, RZ, 0x3c, !PT ;  /* 0x0000000009097212 */ /* 0x000fe200078e3cff */
[----:B------:R-:W-:Y:S01]  /*3ec0*/  USEL UR45, UR4, URZ, UP0 ;  /* 0x000000ff042d7287 */ /* 0x000fe20008000000 */
[----:B------:R1:W-:Y:S03]  /*3ed0*/  UTCBAR [UR5], URZ ;  /* 0x000000ff050073e9 */ /* 0x0003e600080000ff */
[----:B------:R-:W-:Y:S01]  /*3ee0*/  LOP3.LUT R11, R11, UR6, RZ, 0x3c, !PT ;  /* 0x000000060b0b7c12 */ /* 0x000fe2000f8e3cff */
[----:B------:R-:W-:Y:S07]  /*3ef0*/  @P1 BRA `(.L_x_68) ;  /* 0xfffffff800381947 */ /* 0x000fee000383ffff */
[----:B------:R-:W2:Y:S01]  /*3f00*/  S2UR UR8, SR_CgaCtaId ;  /* 0x00000000000879c3 */ /* 0x000ea20000008800 */
[----:B------:R-:W-:Y:S01]  /*3f10*/  ELECT P0, URZ, PT ;  /* 0x0000000000ff782f */ /* 0x000fe20003800000 */
[----:B------:R-:W-:Y:S01]  /*3f20*/  IMAD.MOV.U32 R0, RZ, RZ, 0x1 ;  /* 0x00000001ff007424 */ /* 0x000fe200078e00ff */
[----:B------:R-:W-:Y:S01]  /*3f30*/  UIADD3 UR41, UPT, UPT, UR41, 0xe0, URZ ;  /* 0x000000e029297890 */ /* 0x000fe2000fffe0ff */
[----:B------:R-:W-:Y:S01]  /*3f40*/  SHF.L.U32 R2, R11, 0x1f, RZ ;  /* 0x0000001f0b027819 */ /* 0x000fe200000006ff */
[----:B------:R-:W-:-:S03]  /*3f50*/  UMOV UR4, 0x40 ;  /* 0x0000004000047882 */ /* 0x000fc60000000000 */
[----:B------:R-:W-:Y:S01]  /*3f60*/  UVIRTCOUNT.DEALLOC.SMPOOL 0x80 ;  /* 0x000000800000784c */ /* 0x000fe20000000000 */
[----:B--2---:R-:W-:Y:S02]  /*3f70*/  ULEA UR8, UR8, UR4, 0x18 ;  /* 0x0000000408087291 */ /* 0x004fe4000f8ec0ff */
[----:B------:R-:W-:-:S07]  /*3f80*/  ULEA UR4, UR45, UR41, 0x3 ;  /* 0x000000292d047291 */ /* 0x000fce000f8e18ff */
[----:B------:R2:W-:Y:S02]  /*3f90*/  @P0 STS.U8 [UR8+0x1c], R0 ;  /* 0x00001c00ff000988 */ /* 0x0005e40008000008 */
[----:B------:R-:W4:Y:S02]  /*3fa0*/  SYNCS.PHASECHK.TRANS64.TRYWAIT P0, [UR4], R2 ;  /* 0x00000002ff0075a7 */ /* 0x000f240008001104 */
[----:B--2-4-:R-:W-:Y:S05]  /*3fb0*/  @!P0 BRA `(.L_x_69) ;  /* 0x0000004000608947 */ /* 0x014fea0003800000 */
.L_x_148:
[----:B------:R-:W-:-:S04]  /*3fc0*/  UIADD3 UR4, UPT, UPT, UR45, 0x1, URZ ;  /* 0x000000012d047890 */ /* 0x000fc8000fffe0ff */
[----:B------:R-:W-:-:S04]  /*3fd0*/  UISETP.NE.AND UP0, UPT, UR4, 0x4, UPT ;  /* 0x000000040400788c */ /* 0x000fc8000bf05270 */
[----:B------:R-:W-:Y:S02]  /*3fe0*/  USEL UR6, URZ, 0x1, UP0 ;  /* 0x00000001ff067887 */ /* 0x000fe40008000000 */
[----:B------:R-:W-:-:S04]  /*3ff0*/  USEL UR4, UR4, URZ, UP0 ;  /* 0x000000ff04047287 */ /* 0x000fc80008000000 */
[----:B-1----:R-:W-:Y:S01]  /*4000*/  ULEA UR5, UR4, UR41, 0x3 ;  /* 0x0000002904057291 */ /* 0x002fe2000f8e18ff */
[----:B--2---:R-:W-:-:S04]  /*4010*/  LOP3.LUT R2, R11, UR6, RZ, 0x3c, !PT ;  /* 0x000000060b027c12 */ /* 0x004fc8000f8e3cff */
[----:B------:R-:W-:-:S04]  /*4020*/  SHF.L.U32 R3, R2, 0x1f, RZ ;  /* 0x0000001f02037819 */ /* 0x000fc800000006ff */
[----:B------:R-:W1:Y:S02]  /*4030*/  SYNCS.PHASECHK.TRANS64.TRYWAIT P0, [UR5], R3 ;  /* 0x00000003ff0075a7 */ /* 0x000e640008001105 */
[----:B-1----:R-:W-:Y:S05]  /*4040*/  @!P0 BRA `(.L_x_70) ;  /* 0x0000004000548947 */ /* 0x002fea0003800000 */
.L_x_150:
        /* <DEDUP_REMOVED lines=9> */
.L_x_152:
[----:B------:R-:W-:-:S04]  /*40e0*/  UIADD3 UR4, UPT, UPT, UR4, 0x1, URZ ;  /* 0x0000000104047890 */ /* 0x000fc8000fffe0ff */
[----:B------:R-:W-:-:S04]  /*40f0*/  UISETP.NE.AND UP0, UPT, UR4, 0x4, UPT ;  /* 0x000000040400788c */ /* 0x000fc8000bf05270 */
[----:B------:R-:W-:Y:S02]  /*4100*/  USEL UR5, URZ, 0x1, UP0 ;  /* 0x00000001ff057887 */ /* 0x000fe40008000000 */
[----:B------:R-:W-:-:S04]  /*4110*/  USEL UR4, UR4, URZ, UP0 ;  /* 0x000000ff04047287 */ /* 0x000fc80008000000 */
[----:B------:R-:W-:Y:S01]  /*4120*/  ULEA UR4, UR4, UR41, 0x3 ;  /* 0x0000002904047291 */ /* 0x000fe2000f8e18ff */
[----:B------:R-:W-:-:S04]  /*4130*/  LOP3.LUT R2, R2, UR5, RZ, 0x3c, !PT ;  /* 0x0000000502027c12 */ /* 0x000fc8000f8e3cff */
[----:B------:R-:W-:-:S04]  /*4140*/  SHF.L.U32 R2, R2, 0x1f, RZ ;  /* 0x0000001f02027819 */ /* 0x000fc800000006ff */
[----:B------:R-:W2:Y:S02]  /*4150*/  SYNCS.PHASECHK.TRANS64.TRYWAIT P0, [UR4], R2 ;  /* 0x00000002ff0075a7 */ /* 0x000ea40008001104 */
[----:B--2---:R-:W-:Y:S05]  /*4160*/  @!P0 BRA `(.L_x_72) ;  /* 0x00000040003c8947 */ /* 0x004fea0003800000 */
.L_x_154:
[----:B------:R-:W-:Y:S01]  /*4170*/  NOP ;  /* 0x0000000000007918 */ /* 0x000fe20000000000 */
[----:B-1----:R-:W1:Y:S01]  /*4180*/  LDS R0, [UR8+0x14] ;  /* 0x00001408ff007984 */ /* 0x002e620008000800 */
[----:B------:R-:W-:Y:S01]  /*4190*/  ULOP3.LUT UR4, UR65, 0xffff, URZ, 0xc0, !UPT ;  /* 0x0000ffff41047892 */ /* 0x000fe2000f8ec0ff */
[----:B------:R-:W-:Y:S01]  /*41a0*/  UMOV UR5, 0xffff ;  /* 0x0000ffff00057882 */ /* 0x000fe20000000000 */
[----:B------:R-:W-:Y:S02]  /*41b0*/  UMOV UR6, 0x1 ;  /* 0x0000000100067882 */ /* 0x000fe40000000000 */
[----:B------:R-:W-:-:S04]  /*41c0*/  USHF.R.U32.HI UR4, URZ, 0x5, UR4 ;  /* 0x00000005ff047899 */ /* 0x000fc80008011604 */
[----:B------:R-:W-:Y:S02]  /*41d0*/  USHF.L.U32 UR5, UR5, UR4, URZ ;  /* 0x0000000405057299 */ /* 0x000fe400080006ff */
[----:B------:R-:W-:-:S04]  /*41e0*/  USHF.L.U32 UR4, UR6, UR4, URZ ;  /* 0x0000000406047299 */ /* 0x000fc800080006ff */
[----:B-1----:R-:W-:-:S04]  /*41f0*/  LOP3.LUT R0, R0, UR5, RZ, 0xc0, !PT ;  /* 0x0000000500007c12 */ /* 0x002fc8000f8ec0ff */
[----:B------:R-:W-:-:S13]  /*4200*/  ISETP.NE.AND P0, PT, R0, UR5, PT ;  /* 0x0000000500007c0c */ /* 0x000fda000bf05270 */
[----:B------:R-:W-:Y:S05]  /*4210*/  @P0 BRA `(.L_x_73) ;  /* 0x0000000000580947 */ /* 0x000fea0003800000 */
[----:B------:R-:W1:Y:S02]  /*4220*/  LDS R0, [UR8+0x18] ;  /* 0x00001808ff007984 */ /* 0x000e640008000800 */
[----:B-1----:R-:W-:-:S04]  /*4230*/  LOP3.LUT R0, R0, UR4, RZ, 0xc0, !PT ;  /* 0x0000000400007c12 */ /* 0x002fc8000f8ec0ff */
[----:B------:R-:W-:-:S13]  /*4240*/  ISETP.NE.AND P0, PT, R0, UR4, PT ;  /* 0x0000000400007c0c */ /* 0x000fda000bf05270 */
[----:B------:R-:W-:Y:S05]  /*4250*/  @P0 BRA `(.L_x_74) ;  /* 0x00000000003c0947 */ /* 0x000fea0003800000 */
[----:B------:R-:W1:Y:S01]  /*4260*/  S2R R2, SR_LANEID ;  /* 0x0000000000027919 */ /* 0x000e620000000000 */
[----:B------:R-:W-:-:S06]  /*4270*/  ULOP3.LUT UR5, URZ, UR5, URZ, 0x33, !UPT ;  /* 0x00000005ff057292 */ /* 0x000fcc000f8e33ff */
[----:B------:R-:W-:-:S04]  /*4280*/  IMAD.U32 R0, RZ, RZ, UR5 ;  /* 0x00000005ff007e24 */ /* 0x000fc8000f8e00ff */
[----:B------:R2:W4:Y:S02]  /*4290*/  REDUX UR7, R0 ;  /* 0x00000000000773c4 */ /* 0x0005240000000000 */
[----:B------:R1:W-:Y:S01]  /*42a0*/  UTCATOMSWS.AND URZ, UR5 ;  /* 0x0000000500ff79e3 */ /* 0x0003e20008000000 */
[----:B--2---:R-:W-:Y:S01]  /*42b0*/  LOP3.LUT R0, RZ, UR4, RZ, 0x33, !PT ;  /* 0x00000004ff007c12 */ /* 0x004fe2000f8e33ff */
[----:B------:R-:W-:Y:S02]  /*42c0*/  VOTEU.ANY UR4, UPT, PT ;  /* 0x0000000000047886 */ /* 0x000fe400038e0100 */
[----:B------:R-:W-:Y:S02]  /*42d0*/  UFLO.U32 UR4, UR4 ;  /* 0x00000004000472bd */ /* 0x000fe400080e0000 */
[----:B------:R-:W2:Y:S04]  /*42e0*/  REDUX UR6, R0 ;  /* 0x00000000000673c4 */ /* 0x000ea80000000000 */
[----:B-1----:R-:W-:-:S02]  /*42f0*/  ISETP.EQ.U32.AND P0, PT, R2, UR4, PT ;  /* 0x0000000402007c0c */ /* 0x002fc4000bf02070 */
[----:B----4-:R-:W-:-:S11]  /*4300*/  MOV R2, UR7 ;  /* 0x0000000700027c02 */ /* 0x010fd60008000f00 */
[----:B------:R1:W-:Y:S01]  /*4310*/  @P0 ATOMS.AND RZ, [UR8+0x14], R2 ;  /* 0x00001402ffff098c */ /* 0x0003e2000a800008 */
[----:B--2---:R-:W-:-:S05]  /*4320*/  IMAD.U32 R0, RZ, RZ, UR6 ;  /* 0x00000006ff007e24 */ /* 0x004fca000f8e00ff */
[----:B------:R1:W-:Y:S01]  /*4330*/  @P0 ATOMS.AND RZ, [UR8+0x18], R0 ;  /* 0x00001800ffff098c */ /* 0x0003e2000a800008 */
[----:B------:R-:W-:Y:S05]  /*4340*/  BRA `(.L_x_75) ;  /* 0x0000000000147947 */ /* 0x000fea0003800000 */
.L_x_74:
[----:B------:R-:W-:Y:S02]  /*4350*/  MOV R2, 0x4370 ;  /* 0x0000437000027802 */ /* 0x000fe40000000f00 */
[----:B---3-5:R-:W-:Y:S05]  /*4360*/  CALL.REL.NOINC `($__internal_0_$__cuda_sm10x_tcgen05_guardrail_trap_col_being_dealloced_not_returned_by_alloc) ;  /* 0x0000004000b07944 */ /* 0x028fea0003c00000 */
[----:B------:R-:W-:Y:S05]  /*4370*/  BRA `(.L_x_75) ;  /* 0x0000000000087947 */ /* 0x000fea0003800000 */
.L_x_73:
[----:B------:R-:W-:Y:S02]  /*4380*/  MOV R2, 0x43a0 ;  /* 0x000043a000027802 */ /* 0x000fe40000000f00 */
[----:B---3-5:R-:W-:Y:S05]  /*4390*/  CALL.REL.NOINC `($__internal_2_$__cuda_sm10x_tcgen05_guardrail_trap_unallocated_columns_being_dealloced) ;  /* 0x0000004000bc7944 */ /* 0x028fea0003c00000 */
.L_x_75:
[----:B------:R-:W-:Y:S01]  /*43a0*/  NOP ;  /* 0x0000000000007918 */ /* 0x000fe20000000000 */
[----:B------:R-:W-:Y:S05]  /*43b0*/  EXIT ;  /* 0x000000000000794d */ /* 0x000fea0003800000 */
.L_x_57:
[----:B------:R-:W-:-:S09]  /*43c0*/  UISETP.NE.OR UP0, UPT, UR18, 0x3, !UP3 ;  /* 0x000000031200788c */ /* 0x000fd2000df05670 */
[----:B------:R-:W-:Y:S05]  /*43d0*/  BRA.U UP0, `(.L_x_76) ;  /* 0x0000001100247547 */ /* 0x000fea000b800000 */
[----:B------:R-:W2:Y:S01]  /*43e0*/  LDCU.64 UR4, c[0x0][0x888] ;  /* 0x00011100ff0477ac */ /* 0x000ea20008000a00 */
[----:B------:R-:W3:Y:S01]  /*43f0*/  LDC.64 R12, c[0x0][0x348] ;  /* 0x0000d200ff0c7b82 */ /* 0x000ee20000000a00 */
[----:B------:R-:W-:Y:S02]  /*4400*/  HFMA2 R9, -RZ, RZ, 0, 0 ;  /* 0x00000000ff097431 */ /* 0x000fe400000001ff */
[----:B------:R-:W-:Y:S01]  /*4410*/  IMAD.MOV.U32 R11, RZ, RZ, 0x1 ;  /* 0x00000001ff0b7424 */ /* 0x000fe200078e00ff */
[----:B------:R-:W4:Y:S01]  /*4420*/  LDCU UR37, c[0x0][0x370] ;  /* 0x00006e00ff2577ac */ /* 0x000f220008000800 */
[----:B------:R-:W-:Y:S01]  /*4430*/  IMAD.MOV.U32 R10, RZ, RZ, RZ ;  /* 0x000000ffff0a7224 */ /* 0x000fe200078e00ff */
[----:B------:R-:W-:Y:S01]  /*4440*/  MOV R3, 0x1000 ;  /* 0x0000100000037802 */ /* 0x000fe20000000f00 */
[----:B------:R-:W4:Y:S01]  /*4450*/  LDCU.128 UR32, c[0x0][0xb10] ;  /* 0x00016200ff2077ac */ /* 0x000f220008000c00 */
[----:B------:R-:W1:Y:S01]  /*4460*/  LDCU UR29, c[0x0][0x374] ;  /* 0x00006e80ff1d77ac */ /* 0x000e620008000800 */
[----:B------:R-:W1:Y:S01]  /*4470*/  LDCU.64 UR30, c[0x0][0x890] ;  /* 0x00011200ff1e77ac */ /* 0x000e620008000a00 */
[----:B--2---:R-:W-:Y:S01]  /*4480*/  UISETP.NE.U32.AND UP0, UPT, UR4, URZ, UPT ;  /* 0x000000ff0400728c */ /* 0x004fe2000bf05070 */
[----:B------:R-:W2:Y:S01]  /*4490*/  LDCU UR15, c[0x0][0xb0c] ;  /* 0x00016180ff0f77ac */ /* 0x000ea20008000800 */
[----:B------:R-:W3:Y:S01]  /*44a0*/  LDCU UR41, c[0x0][0xb20] ;  /* 0x00016400ff2977ac */ /* 0x000ee20008000800 */
[----:B------:R-:W3:Y:S01]  /*44b0*/  LDCU UR4, c[0x0][0xb30] ;  /* 0x00016600ff0477ac */ /* 0x000ee20008000800 */
[----:B----4-:R-:W-:-:S02]  /*44c0*/  UIMAD.WIDE.U32 UR6, UR37, UR32, URZ ;  /* 0x00000020250672a5 */ /* 0x010fc4000f8e00ff */
[----:B-1----:R-:W-:Y:S02]  /*44d0*/  UIMAD.WIDE.U32 UR8, UR29, UR35, URZ ;  /* 0x000000231d0872a5 */ /* 0x002fe4000f8e00ff */
[----:B------:R-:W-:Y:S02]  /*44e0*/  USEL UR40, URZ, 0x1, UP5 ;  /* 0x00000001ff287887 */ /* 0x000fe4000a800000 */
[----:B------:R-:W-:Y:S02]  /*44f0*/  UISETP.NE.U32.AND UP6, UPT, UR30, URZ, UPT ;  /* 0x000000ff1e00728c */ /* 0x000fe4000bfc5070 */
[----:B------:R-:W-:Y:S01]  /*4500*/  UISETP.NE.AND.EX UP5, UPT, UR5, URZ, UPT, UP0 ;  /* 0x000000ff0500728c */ /* 0x000fe2000bfa5300 */
[----:B------:R-:W-:Y:S01]  /*4510*/  UMOV UR24, 0x400 ;  /* 0x0000040000187882 */ /* 0x000fe20000000000 */
[----:B------:R-:W-:Y:S01]  /*4520*/  UISETP.NE.AND UP0, UPT, UR42, 0x1, UPT ;  /* 0x000000012a00788c */ /* 0x000fe2000bf05270 */
[----:B------:R-:W-:Y:S01]  /*4530*/  UMOV UR6, UR7 ;  /* 0x0000000700067c82 */ /* 0x000fe20008000000 */
[----:B------:R-:W-:Y:S01]  /*4540*/  UMOV UR38, UR9 ;  /* 0x0000000900267c82 */ /* 0x000fe20008000000 */
[----:B--2---:R-:W-:Y:S01]  /*4550*/  UISETP.NE.AND UP0, UPT, UR15, 0x1, UPT ;  /* 0x000000010f00788c */ /* 0x004fe2000bf05270 */
[----:B------:R-:W-:Y:S01]  /*4560*/  UMOV UR25, URZ ;  /* 0x000000ff00197c82 */ /* 0x000fe20008000000 */
[----:B------:R-:W-:-:S02]  /*4570*/  UPLOP3.LUT UP4, UPT, UPT, UPT, UPT, 0x40, 0x4 ;  /* 0x000000000004789c */ /* 0x000fc40003f8e870 */
[----:B------:R-:W-:Y:S01]  /*4580*/  UISETP.GE.AND UP2, UPT, UR42, 0x1, UPT ;  /* 0x000000012a00788c */ /* 0x000fe2000bf46270 */
[----:B------:R-:W1:Y:S01]  /*4590*/  LDCU.64 UR16, c[0x0][0xb28] ;  /* 0x00016500ff1077ac */ /* 0x000e620008000a00 */
[----:B------:R-:W-:Y:S02]  /*45a0*/  ULEA UR24, UR54, UR24, 0x18 ;  /* 0x0000001836187291 */ /* 0x000fe4000f8ec0ff */
[----:B------:R-:W-:Y:S02]  /*45b0*/  UISETP.NE.AND.EX UP6, UPT, UR31, URZ, UPT, UP6 ;  /* 0x000000ff1f00728c */ /* 0x000fe4000bfc5360 */
[----:B------:R-:W-:Y:S02]  /*45c0*/  USHF.R.U32.HI UR39, URZ, UR33, UR6 ;  /* 0x00000021ff277299 */ /* 0x000fe40008011606 */
[----:B---3--:R-:W-:Y:S02]  /*45d0*/  USHF.R.U32.HI UR38, URZ, UR41, UR38 ;  /* 0x00000029ff267299 */ /* 0x008fe40008011626 */
[----:B------:R-:W-:-:S02]  /*45e0*/  UISETP.NE.AND UP0, UPT, UR34, 0x1, UPT ;  /* 0x000000012200788c */ /* 0x000fc4000bf05270 */
[----:B------:R-:W-:-:S11]  /*45f0*/  UISETP.NE.AND UP3, UPT, UR4, 0x1, UPT ;  /* 0x000000010400788c */ /* 0x000fd6000bf65270 */
.L_x_85:
[C---:B------:R-:W-:Y:S02]  /*4600*/  LEA R8, R10.reuse, UR24, 0x3 ;  /* 0x000000180a087c11 */ /* 0x040fe4000f8e18ff */
[----:B------:R-:W-:Y:S02]  /*4610*/  SHF.L.U32 R0, R9, 0x1f, RZ ;  /* 0x0000001f09007819 */ /* 0x000fe400000006ff */
[----:B------:R-:W-:Y:S02]  /*4620*/  LEA R4, R10, UR24, 0x4 ;  /* 0x000000180a047c11 */ /* 0x000fe4000f8e20ff */
[----:B--2---:R-:W2:Y:S02]  /*4630*/  SYNCS.PHASECHK.TRANS64.TRYWAIT P0, [R8+URZ+0xa0], R0 ;  /* 0x0000a000080075a7 */ /* 0x004ea400080011ff */
[----:B--2---:R-:W-:Y:S05]  /*4640*/  @!P0 BRA `(.L_x_77) ;  /* 0x0000003c001c8947 */ /* 0x004fea0003800000 */
.L_x_155:
[----:B------:R-:W3:Y:S01]  /*4650*/  LDS.128 R4, [R4+0x130] ;  /* 0x0001300004047984 */ /* 0x000ee20000000c00 */
[----:B------:R-:W-:Y:S01]  /*4660*/  UISETP.GE.AND UP0, UPT, UR42, 0x1, UPT ;  /* 0x000000012a00788c */ /* 0x000fe2000bf06270 */
[----:B------:R-:W-:Y:S01]  /*4670*/  @!PT LDS RZ, [RZ] ;  /* 0x00000000fffff984 */ /* 0x000fe20000000800 */
[----:B------:R-:W-:Y:S01]  /*4680*/  @!PT LDS RZ, [RZ] ;  /* 0x00000000fffff984 */ /* 0x000fe20000000800 */
[----:B------:R-:W-:Y:S01]  /*4690*/  @!PT LDS RZ, [RZ] ;  /* 0x00000000fffff984 */ /* 0x000fe20000000800 */
[----:B------:R-:W-:Y:S01]  /*46a0*/  @!PT LDS RZ, [RZ] ;  /* 0x00000000fffff984 */ /* 0x000fe20000000800 */
[----:B------:R4:W-:Y:S06]  /*46b0*/  MEMBAR.ALL.CTA ;  /* 0x0000000000007992 */ /* 0x0009ec0000008000 */
[----:B----4-:R-:W4:Y:S01]  /*46c0*/  FENCE.VIEW.ASYNC.S ;  /* 0x00000000000073c6 */ /* 0x010f220000000000 */
[----:B---3--:R-:W-:Y:S11]  /*46d0*/  LOP3.LUT P0, RZ, R6, 0x1, RZ, 0xc0, !PT ;  /* 0x0000000106ff7812 */ /* 0x008ff6000780c0ff */
[----:B------:R-:W-:Y:S02]  /*46e0*/  @!UPT UIADD3 URZ, UPT, UPT, URZ, URZ, URZ ;  /* 0x000000fffffff290 */ /* 0x000fe4000fffe0ff */
[----:B----4-:R-:W-:Y:S01]  /*46f0*/  VOTEU.ANY UP2, P0 ;  /* 0x0000000000ff7886 */ /* 0x010fe20000040100 */
[----:B------:R-:W-:Y:S11]  /*4700*/  PLOP3.LUT P0, PT, PT, PT, UP2, 0x80, 0x8 ;  /* 0x000000000008781c */ /* 0x000ff60003f0f028 */
[----:B------:R-:W-:Y:S02]  /*4710*/  @!UPT UIADD3 URZ, UPT, UPT, URZ, URZ, URZ ;  /* 0x000000fffffff290 */ /* 0x000fe4000fffe0ff */
[----:B--2---:R-:W-:Y:S02]  /*4720*/  @P0 SHF.R.U32.HI R0, RZ, 0x10, R5 ;  /* 0x00000010ff000819 */ /* 0x004fe40000011605 */
[----:B------:R-:W-:Y:S02]  /*4730*/  @P0 MOV R2, R4 ;  /* 0x0000000400020202 */ /* 0x000fe40000000f00 */
[----:B------:R-:W-:Y:S01]  /*4740*/  @P0 R2UR UR4, R0 ;  /* 0x00000000000402ca */ /* 0x000fe200000e0000 */
[----:B------:R-:W-:Y:S01]  /*4750*/  VIADD R0, R8, 0xb0 ;  /* 0x000000b008007836 */ /* 0x000fe20000000000 */
[----:B------:R-:W-:Y:S02]  /*4760*/  @P0 LOP3.LUT R4, R5, 0xffff, RZ, 0xc0, !PT ;  /* 0x0000ffff05040812 */ /* 0x000fe400078ec0ff */
[----:B------:R-:W-:Y:S02]  /*4770*/  @P0 R2UR UR6, R2 ;  /* 0x00000000020602ca */ /* 0x000fe400000e0000 */
[----:B------:R-:W-:Y:S02]  /*4780*/  PRMT R0, RZ, 0x654, R0 ;  /* 0x00000654ff007816 */ /* 0x000fe40000000000 */
[----:B------:R-:W-:Y:S02]  /*4790*/  @P0 R2UR UR5, R4 ;  /* 0x00000000040502ca */ /* 0x000fe400000e0000 */
[----:B------:R2:W-:Y:S03]  /*47a0*/  SYNCS.ARRIVE.TRANS64.RED.A1T0 RZ, [R0+URZ], RZ ;  /* 0x000000ff00ff79a7 */ /* 0x0005e600081004ff */
[----:B------:R-:W-:Y:S04]  /*47b0*/  @UP2 UMOV UR28, UR4 ;  /* 0x00000004001c2c82 */ /* 0x000fe80008000000 */
[----:B------:R-:W-:Y:S04]  /*47c0*/  @UP2 UMOV UR14, UR6 ;  /* 0x00000006000e2c82 */ /* 0x000fe80008000000 */
[----:B------:R-:W-:Y:S01]  /*47d0*/  @UP2 UMOV UR13, UR5 ;  /* 0x00000005000d2c82 */ /* 0x000fe20008000000 */
[----:B------:R-:W-:Y:S05]  /*47e0*/  BRA.U !UP0, `(.L_x_78) ;  /* 0x0000000108c07547 */ /* 0x000fea000b800000 */
[----:B------:R-:W-:Y:S02]  /*47f0*/  UIMAD.WIDE.U32 UR8, UR13, UR35, URZ ;  /* 0x000000230d0872a5 */ /* 0x000fe4000f8e00ff */
[----:B------:R-:W-:Y:S02]  /*4800*/  UP2UR UR12, UPR, URZ, 0x4 ;  /* 0x00000004ff0c7883 */ /* 0x000fe40008000000 */
[----:B------:R-:W-:Y:S02]  /*4810*/  UISETP.NE.AND UP2, UPT, UR34, 0x1, UPT ;  /* 0x000000012200788c */ /* 0x000fe4000bf45270 */
[----:B------:R-:W-:Y:S02]  /*4820*/  UIMAD.WIDE.U32 UR10, UR14, UR32, URZ ;  /* 0x000000200e0a72a5 */ /* 0x000fe4000f8e00ff */
[----:B------:R-:W-:Y:S02]  /*4830*/  USEL UR4, UR29, UR38, !UP2 ;  /* 0x000000261d047287 */ /* 0x000fe4000d000000 */
[----:B------:R-:W-:Y:S02]  /*4840*/  UISETP.NE.AND UP0, UPT, UR15, 0x1, UPT ;  /* 0x000000010f00788c */ /* 0x000fe4000bf05270 */
[----:B------:R-:W-:Y:S02]  /*4850*/  UP2UR UR22, UPR, URZ, 0x2 ;  /* 0x00000002ff167883 */ /* 0x000fe40008000000 */
[----:B------:R-:W-:Y:S02]  /*4860*/  UISETP.NE.AND UP1, UPT, UR42, 0x1, UPT ;  /* 0x000000012a00788c */ /* 0x000fe4000bf25270 */
[----:B-1----:R-:W-:Y:S02]  /*4870*/  UIMAD.WIDE.U32 UR18, UR4, UR16, URZ ;  /* 0x00000010041272a5 */ /* 0x002fe4000f8e00ff */
[----:B------:R-:W-:Y:S01]  /*4880*/  USEL UR7, UR37, UR39, !UP0 ;  /* 0x0000002725077287 */ /* 0x000fe2000c000000 */
[----:B------:R-:W-:Y:S02]  /*4890*/  UMOV UR5, UR9 ;  /* 0x0000000900057c82 */ /* 0x000fe40008000000 */
[----:B------:R-:W-:Y:S02]  /*48a0*/  USHF.R.U32.HI UR6, URZ, UR41, UR5 ;  /* 0x00000029ff067299 */ /* 0x000fe40008011605 */
[----:B------:R-:W-:Y:S02]  /*48b0*/  UIMAD.WIDE.U32 UR20, UR7, UR16, URZ ;  /* 0x00000010071472a5 */ /* 0x000fe4000f8e00ff */
[----:B------:R-:W-:Y:S02]  /*48c0*/  USEL UR6, UR13, UR6, !UP2 ;  /* 0x000000060d067287 */ /* 0x000fe4000d000000 */
[----:B------:R-:W-:Y:S01]  /*48d0*/  UISETP.NE.AND UP2, UPT, UR12, URZ, UPT ;  /* 0x000000ff0c00728c */ /* 0x000fe2000bf45270 */
[----:B------:R-:W-:Y:S01]  /*48e0*/  UMOV UR5, UR11 ;  /* 0x0000000b00057c82 */ /* 0x000fe20008000000 */
[----:B------:R-:W-:Y:S02]  /*48f0*/  UIMAD.WIDE.U32 UR10, UR6, UR16, URZ ;  /* 0x00000010060a72a5 */ /* 0x000fe4000f8e00ff */
[----:B------:R-:W-:Y:S03]  /*4900*/  USHF.R.U32.HI UR8, URZ, UR33, UR5 ;  /* 0x00000021ff087299 */ /* 0x000fe60008011605 */
[----:B------:R-:W-:Y:S02]  /*4910*/  UMOV UR5, UR19 ;  /* 0x0000001300057c82 */ /* 0x000fe40008000000 */
[----:B------:R-:W-:Y:S03]  /*4920*/  @UP1 USHF.R.U32.HI UR4, URZ, UR17, UR5 ;  /* 0x00000011ff041299 */ /* 0x000fe60008011605 */
[----:B------:R-:W-:Y:S01]  /*4930*/  UMOV UR5, UR21 ;  /* 0x0000001500057c82 */ /* 0x000fe20008000000 */
[----:B------:R-:W-:Y:S02]  /*4940*/  UIMAD UR4, UR42, UR4, URZ ;  /* 0x000000042a0472a4 */ /* 0x000fe4000f8e02ff */
[----:B------:R-:W-:Y:S02]  /*4950*/  @UP1 USHF.R.U32.HI UR7, URZ, UR17, UR5 ;  /* 0x00000011ff071299 */ /* 0x000fe40008011605 */
[----:B------:R-:W-:Y:S02]  /*4960*/  USEL UR5, UR14, UR8, !UP0 ;  /* 0x000000080e057287 */ /* 0x000fe4000c000000 */
[----:B------:R-:W-:Y:S02]  /*4970*/  UIMAD UR8, UR42, UR7, URZ ;  /* 0x000000072a0872a4 */ /* 0x000fe4000f8e02ff */
[----:B------:R-:W-:Y:S03]  /*4980*/  UISETP.GE.AND UP0, UPT, UR6, UR4, UPT ;  /* 0x000000040600728c */ /* 0x000fe6000bf06270 */
[----:B------:R-:W-:Y:S01]  /*4990*/  UMOV UR4, UR11 ;  /* 0x0000000b00047c82 */ /* 0x000fe20008000000 */
[----:B------:R-:W-:Y:S02]  /*49a0*/  UISETP.GE.OR UP0, UPT, UR5, UR8, UP0 ;  /* 0x000000080500728c */ /* 0x000fe40008706670 */
[----:B------:R-:W-:Y:S02]  /*49b0*/  USHF.R.U32.HI UR4, URZ, UR17, UR4 ;  /* 0x00000011ff047299 */ /* 0x000fe40008011604 */
[----:B------:R-:W-:Y:S02]  /*49c0*/  UIMAD.WIDE.U32 UR8, UR5, UR16, URZ ;  /* 0x00000010050872a5 */ /* 0x000fe4000f8e00ff */
[----:B------:R-:W-:Y:S04]  /*49d0*/  USEL UR10, UR6, UR4, !UP1 ;  /* 0x00000004060a7287 */ /* 0x000fe8000c800000 */
[----:B------:R-:W-:Y:S01]  /*49e0*/  UIADD3 UR11, UPT, UPT, -UR10, URZ, URZ ;  /* 0x000000ff0a0b7290 */ /* 0x000fe2000fffe1ff */
[----:B------:R-:W-:Y:S02]  /*49f0*/  @!UP0 UMOV UR4, UR9 ;  /* 0x0000000900048c82 */ /* 0x000fe40008000000 */
[----:B------:R-:W-:Y:S02]  /*4a00*/  @!UP0 USHF.R.U32.HI UR4, URZ, UR17, UR4 ;  /* 0x00000011ff048299 */ /* 0x000fe40008011604 */
[----:B------:R-:W-:Y:S02]  /*4a10*/  UIMAD UR8, UR42, UR11, UR6 ;  /* 0x0000000b2a0872a4 */ /* 0x000fe4000f8e0206 */
[----:B------:R-:W-:Y:S02]  /*4a20*/  @!UP0 USEL UR4, UR5, UR4, !UP1 ;  /* 0x0000000405048287 */ /* 0x000fe4000c800000 */
[----:B------:R-:W-:Y:S02]  /*4a30*/  UISETP.NE.AND UP1, UPT, UR22, URZ, UPT ;  /* 0x000000ff1600728c */ /* 0x000fe4000bf25270 */
[----:B------:R-:W-:Y:S02]  /*4a40*/  @!UP0 UIMAD UR8, UR7, UR8, UR4 ;  /* 0x00000008070882a4 */ /* 0x000fe4000f8e0204 */
[----:B------:R-:W-:Y:S02]  /*4a50*/  @!UP0 UIADD3 UR9, UPT, UPT, UR10, -UR4, URZ ;  /* 0x800000040a098290 */ /* 0x000fe4000fffe0ff */
[----:B------:R-:W-:Y:S02]  /*4a60*/  UIADD3 UR4, UPT, UPT, -UR5, URZ, URZ ;  /* 0x000000ff05047290 */ /* 0x000fe4000fffe1ff */
[----:B------:R-:W-:Y:S02]  /*4a70*/  UIADD3 UR7, UPT, UPT, -UR6, URZ, URZ ;  /* 0x000000ff06077290 */ /* 0x000fe4000fffe1ff */
[----:B------:R-:W-:Y:S02]  /*4a80*/  @!UP0 UIMAD UR6, UR9, UR42, UR5 ;  /* 0x0000002a090682a4 */ /* 0x000fe4000f8e0205 */
[----:B------:R-:W-:Y:S02]  /*4a90*/  UIMAD UR14, UR15, UR4, UR14 ;  /* 0x000000040f0e72a4 */ /* 0x000fe4000f8e020e */
[----:B------:R-:W-:Y:S01]  /*4aa0*/  UIMAD UR13, UR34, UR7, UR13 ;  /* 0x00000007220d72a4 */ /* 0x000fe2000f8e020d */
[----:B------:R-:W-:Y:S02]  /*4ab0*/  @!UP0 UMOV UR5, UR8 ;  /* 0x0000000800058c82 */ /* 0x000fe40008000000 */
[----:B------:R-:W-:Y:S02]  /*4ac0*/  UIMAD UR14, UR5, UR15, UR14 ;  /* 0x0000000f050e72a4 */ /* 0x000fe4000f8e020e */
[----:B------:R-:W-:Y:S11]  /*4ad0*/  UIMAD UR13, UR6, UR34, UR13 ;  /* 0x00000022060d72a4 */ /* 0x000ff6000f8e020d */
[----:B------:R-:W-:Y:S01]  /*4ae0*/  @!UPT UIADD3 URZ, UPT, UPT, URZ, URZ, URZ ;  /* 0x000000fffffff290 */ /* 0x000fe2000fffe0ff */
.L_x_78:
[----:B------:R-:W3:Y:S01]  /*4af0*/  @!UP3 LDCU.128 UR20, c[0x0][0xb10] ;  /* 0x00016200ff14b7ac */ /* 0x000ee20008000c00 */
[----:B------:R-:W-:Y:S04]  /*4b00*/  ISETP.NE.U32.AND P0, PT, RZ, UR30, PT ;  /* 0x0000001eff007c0c */ /* 0x000fe8000bf05070 */
[----:B------:R-:W-:Y:S01]  /*4b10*/  ISETP.NE.AND.EX P0, PT, RZ, UR31, PT, P0 ;  /* 0x0000001fff007c0c */ /* 0x000fe2000bf05300 */
[----:B------:R-:W4:Y:S01]  /*4b20*/  @!UP3 LDCU UR5, c[0x0][0xb0c] ;  /* 0x00016180ff05b7ac */ /* 0x000f220008000800 */
[----:B------:R-:W-:Y:S02]  /*4b30*/  USHF.L.U32 UR11, UR26, 0x6, URZ ;  /* 0x000000061a0b7899 */ /* 0x000fe400080006ff */
[----:B------:R-:W-:Y:S02]  /*4b40*/  USHF.L.U32 UR10, UR27, 0x6, URZ ;  /* 0x000000061b0a7899 */ /* 0x000fe400080006ff */
[----:B---3--:R-:W-:Y:S07]  /*4b50*/  UIMAD.WIDE.U32 UR6, UR14, UR20, URZ ;  /* 0x000000140e0672a5 */ /* 0x008fee000f8e00ff */
[----:B------:R-:W-:Y:S01]  /*4b60*/  @!UP3 UMOV UR4, UR7 ;  /* 0x000000070004bc82 */ /* 0x000fe20008000000 */
[----:B----4-:R-:W-:Y:S02]  /*4b70*/  @!UP3 UISETP.NE.AND UP0, UPT, UR5, 0x1, UPT ;  /* 0x000000010500b88c */ /* 0x010fe4000bf05270 */
[----:B------:R-:W-:Y:S02]  /*4b80*/  @!UP3 USHF.R.U32.HI UR4, URZ, UR21, UR4 ;  /* 0x00000015ff04b299 */ /* 0x000fe40008011604 */
[----:B------:R-:W-:Y:S02]  /*4b90*/  UIMAD.WIDE.U32 UR6, UR13, UR23, URZ ;  /* 0x000000170d0672a5 */ /* 0x000fe4000f8e00ff */
[----:B------:R-:W-:Y:S02]  /*4ba0*/  @!UP3 USEL UR8, UR14, UR4, !UP0 ;  /* 0x000000040e08b287 */ /* 0x000fe4000c000000 */
[----:B------:R-:W-:Y:S03]  /*4bb0*/  @!UP3 UISETP.NE.AND UP0, UPT, UR22, 0x1, UPT ;  /* 0x000000011600b88c */ /* 0x000fe6000bf05270 */
[----:B------:R-:W-:Y:S02]  /*4bc0*/  @!UP3 UMOV UR6, UR7 ;  /* 0x000000070006bc82 */ /* 0x000fe40008000000 */
[----:B------:R-:W3:Y:S02]  /*4bd0*/  @!UP3 LDCU UR4, c[0x0][0xb20] ;  /* 0x00016400ff04b7ac */ /* 0x000ee40008000800 */
[----:B---3--:R-:W-:Y:S04]  /*4be0*/  @!UP3 USHF.R.U32.HI UR6, URZ, UR4, UR6 ;  /* 0x00000004ff06b299 */ /* 0x008fe80008011606 */
[----:B------:R-:W-:Y:S04]  /*4bf0*/  @!UP3 USEL UR6, UR13, UR6, !UP0 ;  /* 0x000000060d06b287 */ /* 0x000fe8000c000000 */
[----:B------:R-:W-:Y:S02]  /*4c00*/  @!UP3 UIADD3 UR4, UPT, UPT, -UR8, UR6, URZ ;  /* 0x000000060804b290 */ /* 0x000fe4000fffe1ff */
[----:B------:R-:W-:Y:S02]  /*4c10*/  @!UP3 UIADD3 UR6, UPT, UPT, UR8, -UR6, URZ ;  /* 0x800000060806b290 */ /* 0x000fe4000fffe0ff */
[----:B------:R-:W-:Y:S02]  /*4c20*/  @!UP3 UIMAD UR14, UR4, UR5, UR14 ;  /* 0x00000005040eb2a4 */ /* 0x000fe4000f8e020e */
[----:B------:R-:W-:Y:S01]  /*4c30*/  @!UP3 UIMAD UR13, UR6, UR22, UR13 ;  /* 0x00000016060db2a4 */ /* 0x000fe2000f8e020d */
[----:B------:R-:W-:Y:S11]  /*4c40*/  BRA.U UP4, `(.L_x_79) ;  /* 0x0000000104107547 */ /* 0x000ff6000b800000 */
[----:B------:R-:W-:Y:S04]  /*4c50*/  MOV R2, UR40 ;  /* 0x0000002800027c02 */ /* 0x000fe80008000f00 */
[----:B------:R-:W-:Y:S04]  /*4c60*/  SHF.L.U32 R2, R2, 0x1f, RZ ;  /* 0x0000001f02027819 */ /* 0x000fe800000006ff */
[----:B------:R-:W3:Y:S02]  /*4c70*/  SYNCS.PHASECHK.TRANS64.TRYWAIT P1, [UR24+0x98], R2 ;  /* 0x00009802ff0075a7 */ /* 0x000ee40008021118 */
[----:B---3--:R-:W-:Y:S05]  /*4c80*/  @!P1 BRA `(.L_x_80) ;  /* 0x0000003400a09947 */ /* 0x008fea0003800000 */
.L_x_79:
[----:B------:R-:W-:Y:S05]  /*4c90*/  BRA.U !UP6, `(.L_x_81) ;  /* 0x000000010e387547 */ /* 0x000fea000b800000 */
[----:B------:R-:W-:Y:S01]  /*4ca0*/  UPLOP3.LUT UP1, UPT, UPT, UPT, UP5, 0x80, 0x8 ;  /* 0x000000000008789c */ /* 0x000fe20003f2f050 */
[----:B--2---:R-:W-:Y:S01]  /*4cb0*/  HFMA2 R0, -RZ, RZ, 0, 5.9604644775390625e-08 ;  /* 0x00000001ff007431 */ /* 0x004fe200000001ff */
[----:B------:R-:W2:Y:S01]  /*4cc0*/  LDCU.64 UR8, c[0x0][0x358] ;  /* 0x00006b00ff0877ac */ /* 0x000ea20008000a00 */
[----:B------:R-:W-:Y:S03]  /*4cd0*/  IMAD.MOV.U32 R45, RZ, RZ, 0x1 ;  /* 0x00000001ff2d7424 */ /* 0x000fe600078e00ff */
[----:B------:R-:W-:Y:S05]  /*4ce0*/  PLOP3.LUT P1, PT, PT, PT, UP1, 0x80, 0x8 ;  /* 0x000000000008781c */ /* 0x000fea0003f2f018 */
[----:B------:R-:W3:Y:S01]  /*4cf0*/  @UP1 LDCU.64 UR4, c[0x0][0x888] ;  /* 0x00011100ff0417ac */ /* 0x000ee20008000a00 */
[----:B------:R-:W-:Y:S07]  /*4d00*/  @UP1 UIMAD UR6, UR36, UR30, URZ ;  /* 0x0000001e240612a4 */ /* 0x000fee000f8e02ff */
[----:B------:R-:W-:Y:S01]  /*4d10*/  @!P1 PRMT R45, R0, 0x7610, R45 ;  /* 0x00007610002d9816 */ /* 0x000fe2000000002d */
[----:B---3--:R-:W-:Y:S06]  /*4d20*/  @UP1 UIMAD.WIDE UR4, UR6, 0x4, UR4 ;  /* 0x00000004060418a5 */ /* 0x008fec000f8e0204 */
[----:B-----5:R-:W-:Y:S01]  /*4d30*/  IMAD.U32 R26, RZ, RZ, UR4 ;  /* 0x00000004ff1a7e24 */ /* 0x020fe2000f8e00ff */
[----:B------:R-:W-:Y:S04]  /*4d40*/  MOV R27, UR5 ;  /* 0x00000005001b7c02 */ /* 0x000fe80008000f00 */
[----:B------:R-:W3:Y:S01]  /*4d50*/  @!UP1 LDCU UR4, c[0x0][0x880] ;  /* 0x00011000ff0497ac */ /* 0x000ee20008000800 */
[----:B--2---:R4:W5:Y:S02]  /*4d60*/  @P1 LDG.E R26, desc[UR8][R26.64] ;  /* 0x000000081a1a1981 */ /* 0x004964000c1e1900 */
[----:B---34-:R-:W-:Y:S07]  /*4d70*/  @!P1 IMAD.U32 R26, RZ, RZ, UR4 ;  /* 0x00000004ff1a9e24 */ /* 0x018fee000f8e00ff */
.L_x_81:
[----:B-----5:R-:W-:Y:S01]  /*4d80*/  @!P0 FSETP.EQ.AND P2, PT, R26, RZ, PT ;  /* 0x000000ff1a00820b */ /* 0x020fe20003f42000 */
[----:B------:R-:W-:Y:S01]  /*4d90*/  @!UPT UIADD3 URZ, UPT, UPT, URZ, URZ, URZ ;  /* 0x000000fffffff290 */ /* 0x000fe2000fffe0ff */
[----:B------:R-:W-:Y:S11]  /*4da0*/  @!P0 BRA `(.L_x_82) ;  /* 0x0000000000148947 */ /* 0x000ff60003800000 */
[----:B------:R-:W-:Y:S02]  /*4db0*/  LOP3.LUT P0, RZ, R45, 0xff, RZ, 0xc0, !PT ;  /* 0x000000ff2dff7812 */ /* 0x000fe4000780c0ff */
[----:B------:R-:W-:Y:S04]  /*4dc0*/  PLOP3.LUT P2, PT, PT, PT, UP1, 0x80, 0x8 ;  /* 0x000000000008781c */ /* 0x000fe80003f4f018 */
[----:B------:R-:W-:Y:S07]  /*4dd0*/  PLOP3.LUT P2, PT, P2, PT, PT, 0x8, 0x80 ;  /* 0x000000000080781c */ /* 0x000fee000174e170 */
[----:B------:R-:W-:Y:S11]  /*4de0*/  @P0 FSETP.EQ.AND P2, PT, R26, RZ, PT ;  /* 0x000000ff1a00020b */ /* 0x000ff60003f42000 */
[----:B------:R-:W-:Y:S02]  /*4df0*/  @!UPT UIADD3 URZ, UPT, UPT, URZ, URZ, URZ ;  /* 0x000000fffffff290 */ /* 0x000fe4000fffe0ff */
.L_x_82:
[----:B------:R-:W-:Y:S01]  /*4e00*/  ULEA UR4, UR25, UR24, 0x3 ;  /* 0x0000001819047291 */ /* 0x000fe2000f8e18ff */
[----:B--2---:R-:W-:Y:S02]  /*4e10*/  SHF.L.U32 R2, R11, 0x1f, RZ ;  /* 0x0000001f0b027819 */ /* 0x004fe400000006ff */
[----:B------:R-:W-:Y:S04]  /*4e20*/  ELECT P1, URZ, PT ;  /* 0x0000000000ff782f */ /* 0x000fe80003820000 */
[----:B------:R-:W-:Y:S02]  /*4e30*/  PLOP3.LUT P1, PT, P2, P1, PT, 0xf2, 0x2f ;  /* 0x00000000002f781c */ /* 0x000fe40001723e72 */
[----:B------:R-:W2:Y:S02]  /*4e40*/  SYNCS.PHASECHK.TRANS64.TRYWAIT P0, [UR4+0x78], R2 ;  /* 0x00007802ff0075a7 */ /* 0x000ea40008001104 */
[----:B--2---:R-:W-:Y:S09]  /*4e50*/  @!P0 BRA `(.L_x_83) ;  /* 0x0000003400448947 */ /* 0x004ff20003800000 */
.L_x_158:
[----:B------:R-:W-:Y:S01]  /*4e60*/  VOTEU.ALL UP0, P1 ;  /* 0x0000000000ff7886 */ /* 0x000fe20000800000 */
[----:B--2---:R-:W-:Y:S01]  /*4e70*/  @!P1 IADD3 R2, P0, PT, R12, 0x580, RZ ;  /* 0x000005800c029810 */ /* 0x004fe20007f1e0ff */
[----:B------:R-:W-:Y:S01]  /*4e80*/  UIADD3 UR9, UPT, UPT, UR4, 0x60, URZ ;  /* 0x0000006004097890 */ /* 0x000fe2000fffe0ff */
[----:B------:R-:W-:Y:S01]  /*4e90*/  VIADD R10, R10, 0x1 ;  /* 0x000000010a0a7836 */ /* 0x000fe20000000000 */
[----:B------:R-:W-:Y:S01]  /*4ea0*/  UMOV UR22, 0x0 ;  /* 0x0000000000167882 */ /* 0x000fe20000000000 */
[----:B------:R-:W-:Y:S01]  /*4eb0*/  @!UP0 ULEA UR5, UR25, UR24, 0xc ;  /* 0x0000001819058291 */ /* 0x000fe2000f8e60ff */
[----:B------:R-:W-:Y:S01]  /*4ec0*/  @!P1 IMAD.X R0, RZ, RZ, R13, P0 ;  /* 0x000000ffff009224 */ /* 0x000fe200000e060d */
[----:B------:R-:W-:Y:S01]  /*4ed0*/  @!P1 R2UR UR7, R2 ;  /* 0x00000000020792ca */ /* 0x000fe200000e0000 */
[----:B------:R-:W-:Y:S01]  /*4ee0*/  @!P1 IMAD.MOV.U32 R2, RZ, RZ, 0x1000 ;  /* 0x00001000ff029424 */ /* 0x000fe200078e00ff */
[----:B------:R-:W-:Y:S02]  /*4ef0*/  @!UP0 UIADD3 UR8, UPT, UPT, UR5, 0x200, URZ ;  /* 0x0000020005088890 */ /* 0x000fe4000fffe0ff */
[----:B------:R-:W-:Y:S01]  /*4f00*/  UIADD3 UR5, UPT, UPT, UR25, 0x1, URZ ;  /* 0x0000000119057890 */ /* 0x000fe2000fffe0ff */
[----:B------:R-:W-:Y:S01]  /*4f10*/  UMOV UR23, 0x10000000 ;  /* 0x1000000000177882 */ /* 0x000fe20000000000 */
[----:B------:R-:W-:Y:S02]  /*4f20*/  UMOV UR12, UR36 ;  /* 0x00000024000c7c82 */ /* 0x000fe40008000000 */
[----:B------:R-:W-:Y:S04]  /*4f30*/  UISETP.NE.AND UP0, UPT, UR5, 0x3, UPT ;  /* 0x000000030500788c */ /* 0x000fe8000bf05270 */
[----:B------:R-:W-:Y:S01]  /*4f40*/  USEL UR6, UR5, URZ, UP0 ;  /* 0x000000ff05067287 */ /* 0x000fe20008000000 */
[----:B------:R-:W-:Y:S01]  /*4f50*/  @!P1 R2UR UR5, R0 ;  /* 0x00000000000592ca */ /* 0x000fe200000e0000 */
[----:B------:R-:W-:Y:S01]  /*4f60*/  IMAD.U32 R4, RZ, RZ, UR7 ;  /* 0x00000007ff047e24 */ /* 0x000fe2000f8e00ff */
[----:B------:R-:W-:Y:S02]  /*4f70*/  USEL UR20, URZ, 0x1, UP0 ;  /* 0x00000001ff147887 */ /* 0x000fe40008000000 */
[----:B------:R-:W-:Y:S01]  /*4f80*/  VOTEU.ALL UP0, P1 ;  /* 0x0000000000ff7886 */ /* 0x000fe20000800000 */
[----:B------:R-:W-:Y:S01]  /*4f90*/  UPRMT UR7, UR54, 0x654, UR9 ;  /* 0x0000065436077896 */ /* 0x000fe20008000009 */
[----:B------:R-:W-:Y:S02]  /*4fa0*/  @!P1 R2UR UR18, R4 ;  /* 0x00000000041292ca */ /* 0x000fe400000e0000 */
[----:B------:R-:W-:Y:S04]  /*4fb0*/  LOP3.LUT R11, R11, UR20, RZ, 0x3c, !PT ;  /* 0x000000140b0b7c12 */ /* 0x000fe8000f8e3cff */
[----:B------:R-:W-:Y:S01]  /*4fc0*/  SHF.L.U32 R0, R11, 0x1f, RZ ;  /* 0x0000001f0b007819 */ /* 0x000fe200000006ff */
[----:B------:R-:W-:Y:S01]  /*4fd0*/  IMAD.U32 R5, RZ, RZ, UR5 ;  /* 0x00000005ff057e24 */ /* 0x000fe2000f8e00ff */
[----:B------:R-:W-:Y:S04]  /*4fe0*/  ULEA UR5, UR6, UR24, 0x3 ;  /* 0x0000001806057291 */ /* 0x000fe8000f8e18ff */
[----:B------:R-:W-:Y:S11]  /*4ff0*/  @!P1 R2UR UR19, R5 ;  /* 0x00000000051392ca */ /* 0x000ff600000e0000 */
[----:B------:R-:W-:Y:S02]  /*5000*/  @!UPT UIADD3 URZ, UPT, UPT, URZ, URZ, URZ ;  /* 0x000000fffffff290 */ /* 0x000fe4000fffe0ff */
[----:B------:R2:W-:Y:S01]  /*5010*/  @!UP0 UTMALDG.3D [UR8], [UR18], desc[UR22] ;  /* 0x00001608120085b4 */ /* 0x0005e20008011000 */
[----:B------:R2:W-:Y:S01]  /*5020*/  @!P1 SYNCS.ARRIVE.TRANS64.RED.A0TR RZ, [UR4+0x60], R2 ;  /* 0x00006002ffff99a7 */ /* 0x0005e20008300404 */
[----:B------:R-:W-:Y:S01]  /*5030*/  SYNCS.ARRIVE.TRANS64.RED.A1T0 RZ, [UR7], RZ ;  /* 0x000000ffffff79a7 */ /* 0x000fe20008100407 */
[----:B------:R-:W3:Y:S02]  /*5040*/  SYNCS.PHASECHK.TRANS64.TRYWAIT P0, [UR5+0x78], R0 ;  /* 0x00007800ff0075a7 */ /* 0x000ee40008001105 */
[----:B--23--:R-:W-:Y:S05]  /*5050*/  @!P0 BRA `(.L_x_84) ;  /* 0x0000003000dc8947 */ /* 0x00cfea0003800000 */
.L_x_160:
[----:B------:R-:W-:Y:S01]  /*5060*/  UIADD3 UR9, UPT, UPT, UR5, 0x60, URZ ;  /* 0x0000006005097890 */ /* 0x000fe2000fffe0ff */
[----:B--2---:R-:W-:Y:S01]  /*5070*/  @!P1 IADD3 R2, P0, PT, R12, 0x580, RZ ;  /* 0x000005800c029810 */ /* 0x004fe20007f1e0ff */
[----:B------:R-:W-:Y:S01]  /*5080*/  UPLOP3.LUT UP4, UPT, UPT, UPT, UPT, 0x80, 0x8 ;  /* 0x000000000008789c */ /* 0x000fe20003f8f070 */
[----:B------:R-:W-:Y:S01]  /*5090*/  R2UR UR22, R47 ;  /* 0x000000002f1672ca */ /* 0x000fe200000e0000 */
[----:B------:R-:W-:Y:S01]  /*50a0*/  UMOV UR20, 0x0 ;  /* 0x0000000000147882 */ /* 0x000fe20000000000 */
[----:B------:R-:W-:Y:S01]  /*50b0*/  UMOV UR21, 0x10000000 ;  /* 0x1000000000157882 */ /* 0x000fe20000000000 */
[----:B------:R-:W-:Y:S01]  /*50c0*/  UMOV UR12, UR36 ;  /* 0x00000024000c7c82 */ /* 0x000fe20008000000 */
[----:B------:R-:W-:Y:S01]  /*50d0*/  VOTEU.ALL UP0, P1 ;  /* 0x0000000000ff7886 */ /* 0x000fe20000800000 */
[----:B------:R-:W-:Y:S01]  /*50e0*/  @!P1 IMAD.X R0, RZ, RZ, R13, P0 ;  /* 0x000000ffff009224 */ /* 0x000fe200000e060d */
[----:B------:R-:W-:Y:S01]  /*50f0*/  R2UR UR19, R48 ;  /* 0x00000000301372ca */ /* 0x000fe200000e0000 */
[----:B------:R-:W-:Y:S01]  /*5100*/  UMOV UR36, UR28 ;  /* 0x0000001c00247c82 */ /* 0x000fe20008000000 */
[C---:B------:R-:W-:Y:S01]  /*5110*/  ISETP.NE.AND P0, PT, R10.reuse, 0x2, PT ;  /* 0x000000020a00780c */ /* 0x040fe20003f05270 */
[----:B------:R-:W-:Y:S02]  /*5120*/  @!UP0 ULEA UR4, UR6, UR24, 0xc ;  /* 0x0000001806048291 */ /* 0x000fe4000f8e60ff */
[----:B------:R-:W-:Y:S01]  /*5130*/  @!UP0 UIADD3 UR10, UPT, UPT, UR10, 0x20, URZ ;  /* 0x000000200a0a8890 */ /* 0x000fe2000fffe0ff */
[----:B------:R-:W-:Y:S01]  /*5140*/  SEL R10, R10, RZ, P0 ;  /* 0x000000ff0a0a7207 */ /* 0x000fe20000000000 */
[----:B------:R-:W-:Y:S02]  /*5150*/  @!UP0 UIADD3 UR8, UPT, UPT, UR4, 0x200, URZ ;  /* 0x0000020004088890 */ /* 0x000fe4000fffe0ff */
[----:B------:R-:W-:Y:S01]  /*5160*/  UIADD3 UR4, UPT, UPT, UR6, 0x1, URZ ;  /* 0x0000000106047890 */ /* 0x000fe2000fffe0ff */
[----:B------:R-:W-:Y:S01]  /*5170*/  @!P1 R2UR UR6, R2 ;  /* 0x00000000020692ca */ /* 0x000fe200000e0000 */
[----:B------:R-:W-:Y:S02]  /*5180*/  UIADD3 UR27, UPT, UPT, UR13, UR22, URZ ;  /* 0x000000160d1b7290 */ /* 0x000fe4000fffe0ff */
[----:B------:R-:W-:Y:S02]  /*5190*/  UISETP.NE.AND UP0, UPT, UR4, 0x3, UPT ;  /* 0x000000030400788c */ /* 0x000fe4000bf05270 */
[----:B------:R-:W-:Y:S02]  /*51a0*/  UIADD3 UR26, UPT, UPT, UR14, UR19, URZ ;  /* 0x000000130e1a7290 */ /* 0x000fe4000fffe0ff */
[----:B------:R-:W-:Y:S01]  /*51b0*/  USEL UR25, UR4, URZ, UP0 ;  /* 0x000000ff04197287 */ /* 0x000fe20008000000 */
[----:B------:R-:W-:Y:S01]  /*51c0*/  @!P1 R2UR UR4, R0 ;  /* 0x00000000000492ca */ /* 0x000fe200000e0000 */
[----:B------:R-:W-:Y:S01]  /*51d0*/  USEL UR18, URZ, 0x1, UP0 ;  /* 0x00000001ff127887 */ /* 0x000fe20008000000 */
[----:B------:R-:W-:Y:S01]  /*51e0*/  SEL R0, RZ, 0x1, P0 ;  /* 0x00000001ff007807 */ /* 0x000fe20000000000 */
[----:B------:R-:W-:Y:S02]  /*51f0*/  VOTEU.ALL UP0, P1 ;  /* 0x0000000000ff7886 */ /* 0x000fe40000800000 */
[----:B------:R-:W-:Y:S01]  /*5200*/  IMAD.U32 R4, RZ, RZ, UR6 ;  /* 0x00000006ff047e24 */ /* 0x000fe2000f8e00ff */
[----:B------:R-:W-:Y:S02]  /*5210*/  LOP3.LUT R9, R9, R0, RZ, 0x3c, !PT ;  /* 0x0000000009097212 */ /* 0x000fe400078e3cff */
[----:B------:R-:W-:Y:S02]  /*5220*/  LOP3.LUT R11, R11, UR18, RZ, 0x3c, !PT ;  /* 0x000000120b0b7c12 */ /* 0x000fe4000f8e3cff */
[----:B------:R-:W-:Y:S03]  /*5230*/  @!P1 R2UR UR6, R4 ;  /* 0x00000000040692ca */ /* 0x000fe600000e0000 */
[----:B------:R-:W-:Y:S01]  /*5240*/  IMAD.U32 R5, RZ, RZ, UR4 ;  /* 0x00000004ff057e24 */ /* 0x000fe2000f8e00ff */
[----:B------:R-:W-:Y:S04]  /*5250*/  UPRMT UR4, UR54, 0x654, UR9 ;  /* 0x0000065436047896 */ /* 0x000fe80008000009 */
[----:B------:R-:W-:Y:S11]  /*5260*/  @!P1 R2UR UR7, R5 ;  /* 0x00000000050792ca */ /* 0x000ff600000e0000 */
[----:B------:R-:W-:Y:S02]  /*5270*/  @!UPT UIADD3 URZ, UPT, UPT, URZ, URZ, URZ ;  /* 0x000000fffffff290 */ /* 0x000fe4000fffe0ff */
[----:B------:R2:W-:Y:S01]  /*5280*/  @!UP0 UTMALDG.3D [UR8], [UR6], desc[UR20] ;  /* 0x00001408060085b4 */ /* 0x0005e20008011000 */
[----:B------:R2:W-:Y:S01]  /*5290*/  @!P1 SYNCS.ARRIVE.TRANS64.RED.A0TR RZ, [UR5+0x60], R3 ;  /* 0x00006003ffff99a7 */ /* 0x0005e20008300405 */
[----:B------:R-:W-:Y:S01]  /*52a0*/  SYNCS.ARRIVE.TRANS64.RED.A1T0 RZ, [UR4], RZ ;  /* 0x000000ffffff79a7 */ /* 0x000fe20008100404 */
[----:B------:R-:W-:Y:S05]  /*52b0*/  BRA.U UP2, `(.L_x_85) ;  /* 0xfffffff102d07547 */ /* 0x000fea000b83ffff */
[----:B------:R-:W-:Y:S01]  /*52c0*/  UIADD3 UR24, UPT, UPT, UR24, 0x78, URZ ;  /* 0x0000007818187890 */ /* 0x000fe2000fffe0ff */
[----:B------:R-:W-:-:S03]  /*52d0*/  SHF.L.U32 R2, R11, 0x1f, RZ ;  /* 0x0000001f0b027819 */ /* 0x000fc600000006ff */
[----:B------:R-:W-:-:S09]  /*52e0*/  ULEA UR4, UR25, UR24, 0x3 ;  /* 0x0000001819047291 */ /* 0x000fd2000f8e18ff */
[----:B------:R-:W3:Y:S02]  /*52f0*/  SYNCS.PHASECHK.TRANS64.TRYWAIT P0, [UR4], R2 ;  /* 0x00000002ff0075a7 */ /* 0x000ee40008001104 */
[----:B---3--:R-:W-:Y:S05]  /*5300*/  @!P0 BRA `(.L_x_86) ;  /* 0x0000003000488947 */ /* 0x008fea0003800000 */
.L_x_162:
[----:B------:R-:W-:-:S04]  /*5310*/  UIADD3 UR4, UPT, UPT, UR25, 0x1, URZ ;  /* 0x0000000119047890 */ /* 0x000fc8000fffe0ff */
[----:B------:R-:W-:-:S04]  /*5320*/  UISETP.NE.AND UP0, UPT, UR4, 0x3, UPT ;  /* 0x000000030400788c */ /* 0x000fc8000bf05270 */
[----:B--2---:R-:W-:Y:S02]  /*5330*/  USEL UR6, URZ, 0x1, UP0 ;  /* 0x00000001ff067887 */ /* 0x004fe40008000000 */
[----:B------:R-:W-:-:S04]  /*5340*/  USEL UR4, UR4, URZ, UP0 ;  /* 0x000000ff04047287 */ /* 0x000fc80008000000 */
[----:B------:R-:W-:Y:S01]  /*5350*/  ULEA UR5, UR4, UR24, 0x3 ;  /* 0x0000001804057291 */ /* 0x000fe2000f8e18ff */
[----:B------:R-:W-:-:S04]  /*5360*/  LOP3.LUT R11, R11, UR6, RZ, 0x3c, !PT ;  /* 0x000000060b0b7c12 */ /* 0x000fc8000f8e3cff */
[----:B---3--:R-:W-:-:S04]  /*5370*/  SHF.L.U32 R2, R11, 0x1f, RZ ;  /* 0x0000001f0b027819 */ /* 0x008fc800000006ff */
[----:B------:R-:W2:Y:S02]  /*5380*/  SYNCS.PHASECHK.TRANS64.TRYWAIT P0, [UR5], R2 ;  /* 0x00000002ff0075a7 */ /* 0x000ea40008001105 */
[----:B--2---:R-:W-:Y:S05]  /*5390*/  @!P0 BRA `(.L_x_87) ;  /* 0x00000030003c8947 */ /* 0x004fea0003800000 */
.L_x_164:
[----:B------:R-:W-:-:S04]  /*53a0*/  UIADD3 UR4, UPT, UPT, UR4, 0x1, URZ ;  /* 0x0000000104047890 */ /* 0x000fc8000fffe0ff */
[----:B------:R-:W-:-:S04]  /*53b0*/  UISETP.NE.AND UP0, UPT, UR4, 0x3, UPT ;  /* 0x000000030400788c */ /* 0x000fc8000bf05270 */
[----:B------:R-:W-:Y:S02]  /*53c0*/  USEL UR5, URZ, 0x1, UP0 ;  /* 0x00000001ff057887 */ /* 0x000fe40008000000 */
[----:B------:R-:W-:-:S04]  /*53d0*/  USEL UR4, UR4, URZ, UP0 ;  /* 0x000000ff04047287 */ /* 0x000fc80008000000 */
[----:B------:R-:W-:Y:S01]  /*53e0*/  ULEA UR4, UR4, UR24, 0x3 ;  /* 0x0000001804047291 */ /* 0x000fe2000f8e18ff */
[----:B--2---:R-:W-:-:S04]  /*53f0*/  LOP3.LUT R2, R11, UR5, RZ, 0x3c, !PT ;  /* 0x000000050b027c12 */ /* 0x004fc8000f8e3cff */
[----:B------:R-:W-:Y:S01]  /*5400*/  SHF.L.U32 R2, R2, 0x1f, RZ ;  /* 0x0000001f02027819 */ /* 0x000fe200000006ff */
[----:B------:R-:W-:-:S07]  /*5410*/  IMAD.U32 R0, RZ, RZ, UR4 ;  /* 0x00000004ff007e24 */ /* 0x000fce000f8e00ff */
.L_x_88:
[----:B--2---:R2:W3:Y:S02]  /*5420*/  SYNCS.PHASECHK.TRANS64.TRYWAIT P0, [R0+URZ], R2 ;  /* 0x00000002000075a7 */ /* 0x0044e400080011ff */
[----:B---3--:R-:W-:Y:S05]  /*5430*/  @!P0 NANOSLEEP.SYNCS 0x989680 ;  /* 0x009896800000895d */ /* 0x008fea0003900000 */
[----:B------:R-:W3:Y:S02]  /*5440*/  @!P0 SYNCS.PHASECHK.TRANS64 P0, [R0+URZ], R2 ;  /* 0x00000002000085a7 */ /* 0x000ee400080010ff */
[----:B-1-3--:R-:W-:Y:S05]  /*5450*/  @P0 EXIT ;  /* 0x000000000000094d */ /* 0x00afea0003800000 */
[----:B------:R-:W-:Y:S05]  /*5460*/  BRA `(.L_x_88) ;  /* 0xfffffffc00ec7947 */ /* 0x000fea000383ffff */
.L_x_76:
[----:B------:R-:W-:-:S06]  /*5470*/  UISETP.GE.AND UP0, UPT, UR18, 0x4, UPT ;  /* 0x000000041200788c */ /* 0x000fcc000bf06270 */
[----:B------:R-:W-:-:S13]  /*5480*/  PLOP3.LUT P0, PT, PT, PT, UP0, 0x80, 0x8 ;  /* 0x000000000008781c */ /* 0x000fda0003f0f008 */
[----:B-1----:R-:W-:Y:S05]  /*5490*/  @!P0 EXIT ;  /* 0x000000000000894d */ /* 0x002fea0003800000 */
[----:B------:R-:W-:Y:S01]  /*54a0*/  BAR.SYNC.DEFER_BLOCKING 0x6, 0xa0 ;  /* 0x0182800000007b1d */ /* 0x000fe20000010000 */
[C---:B------:R-:W-:Y:S01]  /*54b0*/  IMAD.SHL.U32 R3, R55.reuse, 0x20, RZ ;  /* 0x0000002037037824 */ /* 0x040fe200078e00ff */
[----:B------:R-:W-:Y:S01]  /*54c0*/  SHF.R.U32.HI R4, RZ, 0x1, R55 ;  /* 0x00000001ff047819 */ /* 0x000fe20000011637 */
[C---:B------:R-:W-:Y:S01]  /*54d0*/  IMAD.SHL.U32 R2, R55.reuse, 0x10, RZ ;  /* 0x0000001037027824 */ /* 0x040fe200078e00ff */
[C---:B------:R-:W-:Y:S01]  /*54e0*/  LOP3.LUT P0, RZ, R55.reuse, 0x4, RZ, 0xc0, !PT ;  /* 0x0000000437ff7812 */ /* 0x040fe2000780c0ff */
[----:B------:R-:W-:Y:S01]  /*54f0*/  IMAD.U32 R23, R55, 0x10000, RZ ;  /* 0x0001000037177824 */ /* 0x000fe200078e00ff */
[----:B------:R-:W-:Y:S01]  /*5500*/  UMOV UR44, 0x400 ;  /* 0x00000400002c7882 */ /* 0x000fe20000000000 */
[----:B------:R-:W1:Y:S01]  /*5510*/  LDCU.64 UR4, c[0x0][0x890] ;  /* 0x00011200ff0477ac */ /* 0x000e620008000a00 */
[----:B------:R-:W2:Y:S01]  /*5520*/  LDC.64 R42, c[0x0][0x8b0] ;  /* 0x00022c00ff2a7b82 */ /* 0x000ea20000000a00 */
[----:B------:R-:W-:Y:S01]  /*5530*/  LOP3.LUT R5, R3, 0xc0, RZ, 0xc0, !PT ;  /* 0x000000c003057812 */ /* 0x000fe200078ec0ff */
[----:B------:R-:W-:Y:S01]  /*5540*/  IMAD.SHL.U32 R44, R55, 0x4, RZ ;  /* 0x00000004372c7824 */ /* 0x000fe200078e00ff */
[----:B------:R-:W-:Y:S01]  /*5550*/  ULEA UR44, UR54, UR44, 0x18 ;  /* 0x0000002c362c7291 */ /* 0x000fe2000f8ec0ff */
[----:B------:R-:W-:Y:S01]  /*5560*/  LOP3.LUT R2, R2, 0x600, RZ, 0xc0, !PT ;  /* 0x0000060002027812 */ /* 0x000fe200078ec0ff */
[----:B------:R-:W-:Y:S01]  /*5570*/  IMAD.MOV.U32 R54, RZ, RZ, 0x10 ;  /* 0x00000010ff367424 */ /* 0x000fe200078e00ff */
[----:B------:R-:W-:Y:S01]  /*5580*/  LOP3.LUT R4, R5, 0x8, R4, 0xf8, !PT ;  /* 0x0000000805047812 */ /* 0x000fe200078ef804 */
[----:B------:R-:W-:Y:S01]  /*5590*/  IMAD.MOV.U32 R22, RZ, RZ, RZ ;  /* 0x000000ffff167224 */ /* 0x000fe200078e00ff */
[----:B------:R-:W3:Y:S01]  /*55a0*/  LDC.64 R40, c[0x0][0x8a8] ;  /* 0x00022a00ff287b82 */ /* 0x000ee20000000a00 */
[----:B------:R-:W-:-:S02]  /*55b0*/  LOP3.LUT R2, R2, 0x20, R3, 0xf8, !PT ;  /* 0x0000002002027812 */ /* 0x000fc400078ef803 */
[----:B------:R-:W-:Y:S02]  /*55c0*/  CS2R R52, SRZ ;  /* 0x0000000000347805 */ /* 0x000fe4000001ff00 */
[----:B------:R-:W-:Y:S01]  /*55d0*/  LOP3.LUT R23, R23, 0x600000, RZ, 0xc0, !PT ;  /* 0x0060000017177812 */ /* 0x000fe200078ec0ff */
[----:B------:R-:W-:Y:S01]  /*55e0*/  IMAD.MOV.U32 R51, RZ, RZ, RZ ;  /* 0x000000ffff337224 */ /* 0x000fe200078e00ff */
[----:B------:R-:W-:Y:S01]  /*55f0*/  LOP3.LUT R44, R4, 0x18, R44, 0x78, !PT ;  /* 0x00000018042c7812 */ /* 0x000fe200078e782c */
[----:B------:R-:W4:Y:S01]  /*5600*/  LDCU UR63, c[0x0][0x370] ;  /* 0x00006e00ff3f77ac */ /* 0x000f220008000800 */
[----:B------:R-:W-:Y:S01]  /*5610*/  LOP3.LUT R2, R2, 0x100, R3, 0xf8, !PT ;  /* 0x0000010002027812 */ /* 0x000fe200078ef803 */
[----:B------:R-:W4:Y:S01]  /*5620*/  LDS R0, [UR44+0x150] ;  /* 0x0001502cff007984 */ /* 0x000f220008000800 */
[----:B-1----:R-:W-:Y:S01]  /*5630*/  IMAD.U32 R57, RZ, RZ, UR4 ;  /* 0x00000004ff397e24 */ /* 0x002fe2000f8e00ff */
[----:B------:R-:W-:Y:S01]  /*5640*/  UIADD3 UR4, UPT, UPT, UR44, 0x200, URZ ;  /* 0x000002002c047890 */ /* 0x000fe2000fffe0ff */
[----:B------:R-:W-:Y:S01]  /*5650*/  LOP3.LUT R44, R2, R44, RZ, 0xfc, !PT ;  /* 0x0000002c022c7212 */ /* 0x000fe200078efcff */
[----:B------:R-:W-:Y:S01]  /*5660*/  IMAD.U32 R56, RZ, RZ, UR5 ;  /* 0x00000005ff387e24 */ /* 0x000fe2000f8e00ff */
[----:B------:R-:W-:Y:S01]  /*5670*/  LOP3.LUT R55, R55, 0x60, RZ, 0xc0, !PT ;  /* 0x0000006037377812 */ /* 0x000fe200078ec0ff */
[----:B------:R-:W1:Y:S01]  /*5680*/  LDCU UR43, c[0x0][0xb0c] ;  /* 0x00016180ff2b77ac */ /* 0x000e620008000800 */
[----:B------:R-:W-:Y:S01]  /*5690*/  SEL R54, R54, 0xfffffff0, !P0 ;  /* 0xfffffff036367807 */ /* 0x000fe20004000000 */
[----:B------:R-:W-:Y:S01]  /*56a0*/  IMAD.U32 R59, RZ, RZ, UR4 ;  /* 0x00000004ff3b7e24 */ /* 0x000fe2000f8e00ff */
[----:B------:R-:W1:Y:S01]  /*56b0*/  LDCU UR39, c[0x0][0xb30] ;  /* 0x00016600ff2777ac */ /* 0x000e620008000800 */
[----:B------:R-:W1:Y:S01]  /*56c0*/  LDCU.64 UR60, c[0x0][0x888] ;  /* 0x00011100ff3c77ac */ /* 0x000e620008000a00 */
[----:B------:R-:W1:Y:S01]  /*56d0*/  LDCU.64 UR40, c[0x0][0xb28] ;  /* 0x00016500ff2877ac */ /* 0x000e620008000a00 */
[----:B------:R-:W1:Y:S01]  /*56e0*/  LDCU.128 UR56, c[0x0][0xb10] ;  /* 0x00016200ff3877ac */ /* 0x000e620008000c00 */
[----:B------:R-:W1:Y:S01]  /*56f0*/  LDCU UR62, c[0x0][0x374] ;  /* 0x00006e80ff3e77ac */ /* 0x000e620008000800 */
[----:B------:R-:W-:Y:S01]  /*5700*/  UMOV UR55, 0x1 ;  /* 0x0000000100377882 */ /* 0x000fe20000000000 */
[----:B------:R-:W-:Y:S01]  /*5710*/  UMOV UR46, URZ ;  /* 0x000000ff002e7c82 */ /* 0x000fe20008000000 */
[----:B------:R-:W-:Y:S01]  /*5720*/  UMOV UR53, URZ ;  /* 0x000000ff00357c82 */ /* 0x000fe20008000000 */
[----:B------:R-:W-:Y:S01]  /*5730*/  UMOV UR52, URZ ;  /* 0x000000ff00347c82 */ /* 0x000fe20008000000 */
[----:B-1234-:R-:W-:-:S07]  /*5740*/  IMAD.IADD R23, R0, 0x1, R23 ;  /* 0x0000000100177824 */ /* 0x01efce00078e0217 */
.L_x_119:
[C---:B------:R-:W-:Y:S02]  /*5750*/  LEA R0, R51.reuse, UR44, 0x3 ;  /* 0x0000002c33007c11 */ /* 0x040fe4000f8e18ff */
[----:B------:R-:W-:Y:S02]  /*5760*/  SHF.L.U32 R2, R52, 0x1f, RZ ;  /* 0x0000001f34027819 */ /* 0x000fe400000006ff */
[----:B-1----:R-:W-:Y:S02]  /*5770*/  LEA R4, R51, UR44, 0x4 ;  /* 0x0000002c33047c11 */ /* 0x002fe4000f8e20ff */
[----:B------:R-:W1:Y:S02]  /*5780*/  SYNCS.PHASECHK.TRANS64.TRYWAIT P0, [R0+URZ+0xa0], R2 ;  /* 0x0000a002000075a7 */ /* 0x000e6400080011ff */
[----:B-1----:R-:W-:Y:S05]  /*5790*/  @!P0 BRA `(.L_x_89) ;  /* 0x0000002c00548947 */ /* 0x002fea0003800000 */
.L_x_165:
[----:B------:R-:W-:Y:S01]  /*57a0*/  R2UR UR7, R58 ;  /* 0x000000003a0772ca */ /* 0x000fe200000e0000 */
[----:B------:R-:W2:Y:S01]  /*57b0*/  LDS.128 R4, [R4+0x130] ;  /* 0x0001300004047984 */ /* 0x000ea20000000c00 */
[----:B-1----:R-:W-:Y:S01]  /*57c0*/  VIADD R0, R0, 0xb0 ;  /* 0x000000b000007836 */ /* 0x002fe20000000000 */
[----:B------:R-:W-:Y:S04]  /*57d0*/  UISETP.GE.AND UP0, UPT, UR42, 0x1, UPT ;  /* 0x000000012a00788c */ /* 0x000fe8000bf06270 */
[----:B------:R-:W-:Y:S01]  /*57e0*/  PRMT R0, RZ, 0x654, R0 ;  /* 0x00000654ff007816 */ /* 0x000fe20000000000 */
[----:B------:R-:W-:Y:S01]  /*57f0*/  @!PT LDS RZ, [RZ] ;  /* 0x00000000fffff984 */ /* 0x000fe20000000800 */
[----:B------:R-:W-:Y:S01]  /*5800*/  @!PT LDS RZ, [RZ] ;  /* 0x00000000fffff984 */ /* 0x000fe20000000800 */
[----:B------:R-:W-:Y:S01]  /*5810*/  @!PT LDS RZ, [RZ] ;  /* 0x00000000fffff984 */ /* 0x000fe20000000800 */
[----:B------:R-:W-:Y:S01]  /*5820*/  @!PT LDS RZ, [RZ] ;  /* 0x00000000fffff984 */ /* 0x000fe20000000800 */
[----:B------:R1:W-:Y:S06]  /*5830*/  MEMBAR.ALL.CTA ;  /* 0x0000000000007992 */ /* 0x0003ec0000008000 */
[----:B-1----:R-:W1:Y:S02]  /*5840*/  FENCE.VIEW.ASYNC.S ;  /* 0x00000000000073c6 */ /* 0x002e640000000000 */
[----:B-1----:R1:W-:Y:S01]  /*5850*/  SYNCS.ARRIVE.TRANS64.RED.A1T0 RZ, [R0+URZ], RZ ;  /* 0x000000ff00ff79a7 */ /* 0x0023e200081004ff */
[----:B--2---:R-:W-:Y:S11]  /*5860*/  LOP3.LUT P0, RZ, R6, 0x1, RZ, 0xc0, !PT ;  /* 0x0000000106ff7812 */ /* 0x004ff6000780c0ff */
[----:B------:R-:W-:Y:S02]  /*5870*/  @!UPT UIADD3 URZ, UPT, UPT, URZ, URZ, URZ ;  /* 0x000000fffffff290 */ /* 0x000fe4000fffe0ff */
[----:B------:R-:W-:Y:S01]  /*5880*/  VOTEU.ANY UP1, P0 ;  /* 0x0000000000ff7886 */ /* 0x000fe20000020100 */
[----:B------:R-:W-:Y:S01]  /*5890*/  PLOP3.LUT P0, PT, PT, PT, UP1, 0x80, 0x8 ;  /* 0x000000000008781c */ /* 0x000fe20003f0f018 */
[----:B------:R-:W-:Y:S06]  /*58a0*/  UP2UR UR4, UPR, URZ, 0x2 ;  /* 0x00000002ff047883 */ /* 0x000fec0008000000 */
[----:B------:R-:W-:Y:S06]  /*58b0*/  IMAD.U32 R60, RZ, RZ, UR4 ;  /* 0x00000004ff3c7e24 */ /* 0x000fec000f8e00ff */
[----:B------:R-:W-:Y:S02]  /*58c0*/  @P0 SHF.R.U32.HI R2, RZ, 0x10, R5 ;  /* 0x00000010ff020819 */ /* 0x000fe40000011605 */
[----:B------:R-:W-:Y:S02]  /*58d0*/  @P0 MOV R3, R4 ;  /* 0x0000000400030202 */ /* 0x000fe40000000f00 */
[----:B------:R-:W-:Y:S02]  /*58e0*/  @P0 R2UR UR4, R2 ;  /* 0x00000000020402ca */ /* 0x000fe400000e0000 */
[----:B------:R-:W-:Y:S02]  /*58f0*/  @P0 LOP3.LUT R4, R5, 0xffff, RZ, 0xc0, !PT ;  /* 0x0000ffff05040812 */ /* 0x000fe400078ec0ff */
[----:B------:R-:W-:Y:S02]  /*5900*/  @P0 R2UR UR6, R3 ;  /* 0x00000000030602ca */ /* 0x000fe400000e0000 */
[----:B------:R-:W-:Y:S07]  /*5910*/  @P0 R2UR UR5, R4 ;  /* 0x00000000040502ca */ /* 0x000fee00000e0000 */
[----:B------:R-:W-:Y:S02]  /*5920*/  @UP1 UMOV UR7, UR4 ;  /* 0x0000000400071c82 */ /* 0x000fe40008000000 */
[----:B------:R-:W-:Y:S02]  /*5930*/  IMAD.U32 R58, RZ, RZ, UR7 ;  /* 0x00000007ff3a7e24 */ /* 0x000fe4000f8e00ff */
[----:B------:R-:W-:Y:S02]  /*5940*/  @UP1 UMOV UR38, UR6 ;  /* 0x0000000600261c82 */ /* 0x000fe40008000000 */
[----:B------:R-:W-:Y:S01]  /*5950*/  @UP1 UMOV UR37, UR5 ;  /* 0x0000000500251c82 */ /* 0x000fe20008000000 */
[----:B-1----:R-:W-:Y:S05]  /*5960*/  BRA.U !UP0, `(.L_x_90) ;  /* 0x0000000108cc7547 */ /* 0x002fea000b800000 */
[----:B------:R-:W1:Y:S01]  /*5970*/  LDCU UR12, c[0x0][0xb20] ;  /* 0x00016400ff0c77ac */ /* 0x000e620008000800 */
[----:B------:R-:W-:Y:S02]  /*5980*/  UIMAD.WIDE.U32 UR4, UR62, UR59, URZ ;  /* 0x0000003b3e0472a5 */ /* 0x000fe4000f8e00ff */
[----:B------:R-:W-:Y:S02]  /*5990*/  UIMAD.WIDE.U32 UR6, UR63, UR56, URZ ;  /* 0x000000383f0672a5 */ /* 0x000fe4000f8e00ff */
[----:B------:R-:W-:Y:S02]  /*59a0*/  UISETP.NE.AND UP0, UPT, UR58, 0x1, UPT ;  /* 0x000000013a00788c */ /* 0x000fe4000bf05270 */
[----:B------:R-:W-:Y:S02]  /*59b0*/  UIMAD.WIDE.U32 UR8, UR37, UR59, URZ ;  /* 0x0000003b250872a5 */ /* 0x000fe4000f8e00ff */
[----:B------:R-:W-:Y:S02]  /*59c0*/  UIMAD.WIDE.U32 UR10, UR38, UR56, URZ ;  /* 0x00000038260a72a5 */ /* 0x000fe4000f8e00ff */
[----:B------:R-:W-:Y:S02]  /*59d0*/  UISETP.NE.AND UP1, UPT, UR43, 0x1, UPT ;  /* 0x000000012b00788c */ /* 0x000fe4000bf25270 */
[----:B------:R-:W-:Y:S01]  /*59e0*/  UISETP.NE.AND UP2, UPT, UR42, 0x1, UPT ;  /* 0x000000012a00788c */ /* 0x000fe2000bf45270 */
[----:B------:R-:W-:Y:S02]  /*59f0*/  UMOV UR4, UR5 ;  /* 0x0000000500047c82 */ /* 0x000fe40008000000 */
[----:B-1----:R-:W-:Y:S03]  /*5a00*/  USHF.R.U32.HI UR5, URZ, UR12, UR4 ;  /* 0x0000000cff057299 */ /* 0x002fe60008011604 */
[----:B------:R-:W-:Y:S02]  /*5a10*/  UMOV UR4, UR7 ;  /* 0x0000000700047c82 */ /* 0x000fe40008000000 */
[----:B------:R-:W-:Y:S02]  /*5a20*/  USHF.R.U32.HI UR7, URZ, UR57, UR4 ;  /* 0x00000039ff077299 */ /* 0x000fe40008011604 */
[----:B------:R-:W-:Y:S02]  /*5a30*/  USEL UR4, UR62, UR5, !UP0 ;  /* 0x000000053e047287 */ /* 0x000fe4000c000000 */
[----:B------:R-:W-:Y:S01]  /*5a40*/  USEL UR7, UR63, UR7, !UP1 ;  /* 0x000000073f077287 */ /* 0x000fe2000c800000 */
[----:B------:R-:W-:Y:S01]  /*5a50*/  UMOV UR5, UR9 ;  /* 0x0000000900057c82 */ /* 0x000fe20008000000 */
[----:B------:R-:W-:Y:S02]  /*5a60*/  UIMAD.WIDE.U32 UR8, UR4, UR40, URZ ;  /* 0x00000028040872a5 */ /* 0x000fe4000f8e00ff */
[----:B------:R-:W-:Y:S03]  /*5a70*/  USHF.R.U32.HI UR6, URZ, UR12, UR5 ;  /* 0x0000000cff067299 */ /* 0x000fe60008011605 */
[----:B------:R-:W-:Y:S01]  /*5a80*/  UMOV UR5, UR11 ;  /* 0x0000000b00057c82 */ /* 0x000fe20008000000 */
[----:B------:R-:W-:Y:S02]  /*5a90*/  UIMAD.WIDE.U32 UR10, UR7, UR40, URZ ;  /* 0x00000028070a72a5 */ /* 0x000fe4000f8e00ff */
[----:B------:R-:W-:Y:S02]  /*5aa0*/  USHF.R.U32.HI UR12, URZ, UR57, UR5 ;  /* 0x00000039ff0c7299 */ /* 0x000fe40008011605 */
[----:B------:R-:W-:Y:S01]  /*5ab0*/  USEL UR6, UR37, UR6, !UP0 ;  /* 0x0000000625067287 */ /* 0x000fe2000c000000 */
[----:B------:R-:W-:Y:S02]  /*5ac0*/  UMOV UR5, UR9 ;  /* 0x0000000900057c82 */ /* 0x000fe40008000000 */
[----:B------:R-:W-:Y:S01]  /*5ad0*/  UMOV UR10, UR11 ;  /* 0x0000000b000a7c82 */ /* 0x000fe20008000000 */
[----:B------:R-:W-:Y:S02]  /*5ae0*/  @UP2 USHF.R.U32.HI UR4, URZ, UR41, UR5 ;  /* 0x00000029ff042299 */ /* 0x000fe40008011605 */
[----:B------:R-:W-:Y:S02]  /*5af0*/  @UP2 USHF.R.U32.HI UR7, URZ, UR41, UR10 ;  /* 0x00000029ff072299 */ /* 0x000fe4000801160a */
[----:B------:R-:W-:Y:S02]  /*5b00*/  UIMAD UR4, UR42, UR4, URZ ;  /* 0x000000042a0472a4 */ /* 0x000fe4000f8e02ff */
[----:B------:R-:W-:Y:S02]  /*5b10*/  UIMAD.WIDE.U32 UR10, UR6, UR40, URZ ;  /* 0x00000028060a72a5 */ /* 0x000fe4000f8e00ff */
[----:B------:R-:W-:Y:S02]  /*5b20*/  USEL UR5, UR38, UR12, !UP1 ;  /* 0x0000000c26057287 */ /* 0x000fe4000c800000 */
[----:B------:R-:W-:Y:S02]  /*5b30*/  UIMAD UR8, UR42, UR7, URZ ;  /* 0x000000072a0872a4 */ /* 0x000fe4000f8e02ff */
[----:B------:R-:W-:Y:S03]  /*5b40*/  UISETP.GE.AND UP0, UPT, UR6, UR4, UPT ;  /* 0x000000040600728c */ /* 0x000fe6000bf06270 */
[----:B------:R-:W-:Y:S01]  /*5b50*/  UMOV UR4, UR11 ;  /* 0x0000000b00047c82 */ /* 0x000fe20008000000 */
[----:B------:R-:W-:Y:S02]  /*5b60*/  UISETP.GE.OR UP0, UPT, UR5, UR8, UP0 ;  /* 0x000000080500728c */ /* 0x000fe40008706670 */
[----:B------:R-:W-:Y:S02]  /*5b70*/  USHF.R.U32.HI UR4, URZ, UR41, UR4 ;  /* 0x00000029ff047299 */ /* 0x000fe40008011604 */
[----:B------:R-:W-:Y:S02]  /*5b80*/  UIMAD.WIDE.U32 UR8, UR5, UR40, URZ ;  /* 0x00000028050872a5 */ /* 0x000fe4000f8e00ff */
[----:B------:R-:W-:Y:S02]  /*5b90*/  USEL UR11, UR6, UR4, !UP2 ;  /* 0x00000004060b7287 */ /* 0x000fe4000d000000 */
[----:B------:R-:W-:Y:S02]  /*5ba0*/  UIADD3 UR8, UPT, UPT, -UR5, URZ, URZ ;  /* 0x000000ff05087290 */ /* 0x000fe4000fffe1ff */
[----:B------:R-:W-:Y:S01]  /*5bb0*/  UIADD3 UR10, UPT, UPT, -UR11, URZ, URZ ;  /* 0x000000ff0b0a7290 */ /* 0x000fe2000fffe1ff */
[----:B------:R-:W-:Y:S01]  /*5bc0*/  @!UP0 UMOV UR4, UR9 ;  /* 0x0000000900048c82 */ /* 0x000fe20008000000 */
[----:B------:R-:W-:Y:S02]  /*5bd0*/  UIADD3 UR9, UPT, UPT, -UR6, URZ, URZ ;  /* 0x000000ff06097290 */ /* 0x000fe4000fffe1ff */
[----:B------:R-:W-:Y:S02]  /*5be0*/  @!UP0 USHF.R.U32.HI UR4, URZ, UR41, UR4 ;  /* 0x00000029ff048299 */ /* 0x000fe40008011604 */
[----:B------:R-:W-:Y:S02]  /*5bf0*/  UIMAD UR10, UR42, UR10, UR6 ;  /* 0x0000000a2a0a72a4 */ /* 0x000fe4000f8e0206 */
[----:B------:R-:W-:Y:S04]  /*5c00*/  @!UP0 USEL UR4, UR5, UR4, !UP2 ;  /* 0x0000000405048287 */ /* 0x000fe8000d000000 */
[----:B------:R-:W-:Y:S02]  /*5c10*/  @!UP0 UIMAD UR10, UR7, UR10, UR4 ;  /* 0x0000000a070a82a4 */ /* 0x000fe4000f8e0204 */
[----:B------:R-:W-:Y:S02]  /*5c20*/  @!UP0 UIADD3 UR11, UPT, UPT, UR11, -UR4, URZ ;  /* 0x800000040b0b8290 */ /* 0x000fe4000fffe0ff */
[----:B------:R-:W-:Y:S02]  /*5c30*/  UIMAD UR7, UR43, UR8, UR38 ;  /* 0x000000082b0772a4 */ /* 0x000fe4000f8e0226 */
[----:B------:R-:W-:Y:S02]  /*5c40*/  @!UP0 UIMAD UR6, UR11, UR42, UR5 ;  /* 0x0000002a0b0682a4 */ /* 0x000fe4000f8e0205 */
[----:B------:R-:W-:Y:S01]  /*5c50*/  UIMAD UR4, UR58, UR9, UR37 ;  /* 0x000000093a0472a4 */ /* 0x000fe2000f8e0225 */
[----:B------:R-:W-:Y:S02]  /*5c60*/  @!UP0 UMOV UR5, UR10 ;  /* 0x0000000a00058c82 */ /* 0x000fe40008000000 */
[----:B------:R-:W-:Y:S02]  /*5c70*/  UIMAD UR38, UR5, UR43, UR7 ;  /* 0x0000002b052672a4 */ /* 0x000fe4000f8e0207 */
[----:B------:R-:W-:Y:S11]  /*5c80*/  UIMAD UR37, UR6, UR58, UR4 ;  /* 0x0000003a062572a4 */ /* 0x000ff6000f8e0204 */
[----:B------:R-:W-:Y:S01]  /*5c90*/  @!UPT UIADD3 URZ, UPT, UPT, URZ, URZ, URZ ;  /* 0x000000fffffff290 */ /* 0x000fe2000fffe0ff */
.L_x_90:
[----:B------:R-:W-:Y:S01]  /*5ca0*/  UISETP.NE.AND UP0, UPT, UR39, 0x1, UPT ;  /* 0x000000012700788c */ /* 0x000fe2000bf05270 */
[----:B------:R-:W-:Y:S01]  /*5cb0*/  R2UR UR11, R59 ;  /* 0x000000003b0b72ca */ /* 0x000fe200000e0000 */
[----:B------:R-:W-:Y:S01]  /*5cc0*/  USHF.L.U32 UR50, UR26, 0x6, URZ ;  /* 0x000000061a327899 */ /* 0x000fe200080006ff */
[----:B------:R-:W-:Y:S01]  /*5cd0*/  IADD3 R51, PT, PT, R51, 0x1, RZ ;  /* 0x0000000133337810 */ /* 0x000fe20007ffe0ff */
[----:B------:R-:W-:Y:S07]  /*5ce0*/  USHF.L.U32 UR49, UR27, 0x6, URZ ;  /* 0x000000061b317899 */ /* 0x000fee00080006ff */
[----:B------:R-:W1:Y:S01]  /*5cf0*/  @!UP0 LDCU.128 UR12, c[0x0][0xb10] ;  /* 0x00016200ff0c87ac */ /* 0x000e620008000c00 */
[----:B------:R-:W2:Y:S01]  /*5d00*/  @!UP0 LDCU UR5, c[0x0][0xb0c] ;  /* 0x00016180ff0587ac */ /* 0x000ea20008000800 */
[----:B------:R-:W3:Y:S01]  /*5d10*/  @!UP0 LDCU UR10, c[0x0][0xb20] ;  /* 0x00016400ff0a87ac */ /* 0x000ee20008000800 */
[----:B-1----:R-:W-:Y:S02]  /*5d20*/  UIMAD.WIDE.U32 UR8, UR38, UR12, URZ ;  /* 0x0000000c260872a5 */ /* 0x002fe4000f8e00ff */
[----:B------:R-:W-:Y:S02]  /*5d30*/  UIMAD.WIDE.U32 UR6, UR37, UR15, URZ ;  /* 0x0000000f250672a5 */ /* 0x000fe4000f8e00ff */
[----:B------:R-:W-:Y:S03]  /*5d40*/  @!UP0 UISETP.NE.AND UP1, UPT, UR14, 0x1, UPT ;  /* 0x000000010e00888c */ /* 0x000fe6000bf25270 */
[----:B------:R-:W-:Y:S01]  /*5d50*/  @!UP0 UMOV UR4, UR9 ;  /* 0x0000000900048c82 */ /* 0x000fe20008000000 */
[----:B--2---:R-:W-:Y:S02]  /*5d60*/  @!UP0 UISETP.NE.AND UP2, UPT, UR5, 0x1, UPT ;  /* 0x000000010500888c */ /* 0x004fe4000bf45270 */
[----:B------:R-:W-:Y:S01]  /*5d70*/  @!UP0 USHF.R.U32.HI UR4, URZ, UR13, UR4 ;  /* 0x0000000dff048299 */ /* 0x000fe20008011604 */
[----:B------:R-:W-:Y:S02]  /*5d80*/  @!UP0 UMOV UR6, UR7 ;  /* 0x0000000700068c82 */ /* 0x000fe40008000000 */
[----:B---3--:R-:W-:Y:S02]  /*5d90*/  @!UP0 USHF.R.U32.HI UR6, URZ, UR10, UR6 ;  /* 0x0000000aff068299 */ /* 0x008fe40008011606 */
[----:B------:R-:W-:Y:S02]  /*5da0*/  @!UP0 USEL UR7, UR38, UR4, !UP2 ;  /* 0x0000000426078287 */ /* 0x000fe4000d000000 */
[----:B------:R-:W-:Y:S04]  /*5db0*/  @!UP0 USEL UR6, UR37, UR6, !UP1 ;  /* 0x0000000625068287 */ /* 0x000fe8000c800000 */
[----:B------:R-:W-:Y:S02]  /*5dc0*/  @!UP0 UIADD3 UR4, UPT, UPT, -UR7, UR6, URZ ;  /* 0x0000000607048290 */ /* 0x000fe4000fffe1ff */
[----:B------:R-:W-:Y:S02]  /*5dd0*/  @!UP0 UIADD3 UR6, UPT, UPT, UR7, -UR6, URZ ;  /* 0x8000000607068290 */ /* 0x000fe4000fffe0ff */
[----:B------:R-:W-:Y:S02]  /*5de0*/  @!UP0 UIMAD UR38, UR4, UR5, UR38 ;  /* 0x00000005042682a4 */ /* 0x000fe4000f8e0226 */
[----:B------:R-:W-:Y:S02]  /*5df0*/  @!UP0 UIMAD UR37, UR6, UR14, UR37 ;  /* 0x0000000e062582a4 */ /* 0x000fe4000f8e0225 */
[----:B------:R-:W-:Y:S09]  /*5e00*/  ULOP3.LUT UP0, URZ, UR11, 0x1b0, URZ, 0xc0, !UPT ;  /* 0x000001b00bff7892 */ /* 0x000ff2000f80c0ff */
[----:B------:R-:W-:Y:S05]  /*5e10*/  BRA.U !UP0, `(.L_x_91) ;  /* 0x00000001087c7547 */ /* 0x000fea000b800000 */
[----:B------:R-:W1:Y:S01]  /*5e20*/  LDCU.64 UR8, c[0x4][0x80] ;  /* 0x01001000ff0877ac */ /* 0x000e620008000a00 */
[----:B------:R-:W-:Y:S01]  /*5e30*/  MOV R2, 0x0 ;  /* 0x0000000000027802 */ /* 0x000fe20000000f00 */
[----:B------:R-:W-:Y:S02]  /*5e40*/  HFMA2 R12, -RZ, RZ, 0, 5.9604644775390625e-08 ;  /* 0x00000001ff0c7431 */ /* 0x000fe400000001ff */
[----:B------:R-:W-:Y:S01]  /*5e50*/  IMAD.MOV.U32 R8, RZ, RZ, 0x70 ;  /* 0x00000070ff087424 */ /* 0x000fe200078e00ff */
[----:B------:R2:W3:Y:S01]  /*5e60*/  LDC.64 R14, c[0x4][R2] ;  /* 0x01000000020e7b82 */ /* 0x0004e20000000a00 */
[----:B------:R-:W4:Y:S01]  /*5e70*/  LDCU.64 UR6, c[0x4][0x88] ;  /* 0x01001100ff0677ac */ /* 0x000f220008000a00 */
[----:B------:R-:W-:Y:S01]  /*5e80*/  IMAD.MOV.U32 R13, RZ, RZ, RZ ;  /* 0x000000ffff0d7224 */ /* 0x000fe200078e00ff */
[----:B------:R-:W2:Y:S01]  /*5e90*/  LDCU.64 UR4, c[0x4][0x8] ;  /* 0x01000100ff0477ac */ /* 0x000ea20008000a00 */
[----:B-1----:R-:W-:Y:S01]  /*5ea0*/  MOV R5, UR9 ;  /* 0x0000000900057c02 */ /* 0x002fe20008000f00 */
[----:B------:R-:W-:Y:S01]  /*5eb0*/  IMAD.U32 R4, RZ, RZ, UR8 ;  /* 0x00000008ff047e24 */ /* 0x000fe2000f8e00ff */
[----:B----4-:R-:W-:Y:S01]  /*5ec0*/  MOV R7, UR7 ;  /* 0x0000000700077c02 */ /* 0x010fe20008000f00 */
[----:B------:R-:W-:Y:S01]  /*5ed0*/  IMAD.U32 R6, RZ, RZ, UR6 ;  /* 0x00000006ff067e24 */ /* 0x000fe2000f8e00ff */
[----:B--2---:R-:W-:Y:S01]  /*5ee0*/  MOV R11, UR5 ;  /* 0x00000005000b7c02 */ /* 0x004fe20008000f00 */
[----:B------:R-:W-:Y:S02]  /*5ef0*/  IMAD.U32 R10, RZ, RZ, UR4 ;  /* 0x00000004ff0a7e24 */ /* 0x000fe4000f8e00ff */
[----:B------:R-:W-:Y:S07]  /*5f00*/  LEPC R20, `(.L_x_92) ;  /* 0x000000001014794e */ /* 0x000fee0000000000 */
[----:B---3-5:R-:W-:Y:S05]  /*5f10*/  CALL.ABS.NOINC R14 ;  /* 0x000000000e007343 */ /* 0x028fea0003c00000 */
.L_x_92:
[----:B------:R-:W1:Y:S01]  /*5f20*/  LDCU.64 UR8, c[0x4][0x80] ;  /* 0x01001000ff0877ac */ /* 0x000e620008000a00 */
[----:B------:R-:W2:Y:S01]  /*5f30*/  LDC.64 R2, c[0x4][R2] ;  /* 0x0100000002027b82 */ /* 0x000ea20000000a00 */
[----:B------:R-:W-:Y:S02]  /*5f40*/  HFMA2 R12, -RZ, RZ, 0, 5.9604644775390625e-08 ;  /* 0x00000001ff0c7431 */ /* 0x000fe400000001ff */
[----:B------:R-:W-:Y:S02]  /*5f50*/  IMAD.MOV.U32 R8, RZ, RZ, 0x70 ;  /* 0x00000070ff087424 */ /* 0x000fe400078e00ff */
[----:B------:R-:W-:Y:S01]  /*5f60*/  IMAD.MOV.U32 R13, RZ, RZ, RZ ;  /* 0x000000ffff0d7224 */ /* 0x000fe200078e00ff */
[----:B------:R-:W3:Y:S01]  /*5f70*/  LDCU.64 UR6, c[0x4][0x88] ;  /* 0x01001100ff0677ac */ /* 0x000ee20008000a00 */
[----:B------:R-:W4:Y:S01]  /*5f80*/  LDCU.64 UR4, c[0x4][0x8] ;  /* 0x01000100ff0477ac */ /* 0x000f220008000a00 */
[----:B-1----:R-:W-:Y:S02]  /*5f90*/  MOV R4, UR8 ;  /* 0x0000000800047c02 */ /* 0x002fe40008000f00 */
[----:B------:R-:W-:Y:S02]  /*5fa0*/  MOV R5, UR9 ;  /* 0x0000000900057c02 */ /* 0x000fe40008000f00 */
[----:B---3--:R-:W-:Y:S01]  /*5fb0*/  MOV R7, UR7 ;  /* 0x0000000700077c02 */ /* 0x008fe20008000f00 */
[----:B------:R-:W-:Y:S01]  /*5fc0*/  IMAD.U32 R6, RZ, RZ, UR6 ;  /* 0x00000006ff067e24 */ /* 0x000fe2000f8e00ff */
[----:B----4-:R-:W-:Y:S01]  /*5fd0*/  MOV R11, UR5 ;  /* 0x00000005000b7c02 */ /* 0x010fe20008000f00 */
[----:B------:R-:W-:Y:S02]  /*5fe0*/  IMAD.U32 R10, RZ, RZ, UR4 ;  /* 0x00000004ff0a7e24 */ /* 0x000fe4000f8e00ff */
[----:B------:R-:W-:Y:S07]  /*5ff0*/  LEPC R20, `(.L_x_91) ;  /* 0x000000001014794e */ /* 0x000fee0000000000 */
[----:B--2---:R-:W-:Y:S05]  /*6000*/  CALL.ABS.NOINC R2 ;  /* 0x0000000002007343 */ /* 0x004fea0003c00000 */
.L_x_91:
[----:B------:R-:W-:Y:S02]  /*6010*/  R2UR UR6, R49 ;  /* 0x00000000310672ca */ /* 0x000fe400000e0000 */
[----:B------:R-:W-:Y:S02]  /*6020*/  R2UR UR5, R57 ;  /* 0x00000000390572ca */ /* 0x000fe400000e0000 */
[----:B------:R-:W-:Y:S02]  /*6030*/  R2UR UR4, R56 ;  /* 0x00000000380472ca */ /* 0x000fe400000e0000 */
[----:B------:R-:W-:Y:S02]  /*6040*/  ISETP.NE.U32.AND P4, PT, R42, RZ, PT ;  /* 0x000000ff2a00720c */ /* 0x000fe40003f85070 */
[----:B------:R-:W-:Y:S02]  /*6050*/  ISETP.NE.U32.AND P2, PT, RZ, UR60, PT ;  /* 0x0000003cff007c0c */ /* 0x000fe4000bf45070 */
[----:B------:R-:W-:Y:S02]  /*6060*/  ISETP.NE.AND.EX P4, PT, R43, RZ, PT, P4 ;  /* 0x000000ff2b00720c */ /* 0x000fe40003f85340 */
[----:B------:R-:W-:Y:S01]  /*6070*/  ISETP.NE.AND.EX P2, PT, RZ, UR61, PT, P2 ;  /* 0x0000003dff007c0c */ /* 0x000fe2000bf45320 */
[----:B------:R-:W-:Y:S02]  /*6080*/  UISETP.NE.AND UP2, UPT, UR6, URZ, UPT ;  /* 0x000000ff0600728c */ /* 0x000fe4000bf45270 */
[----:B------:R-:W-:Y:S04]  /*6090*/  UISETP.NE.U32.AND UP0, UPT, UR5, URZ, UPT ;  /* 0x000000ff0500728c */ /* 0x000fe8000bf05070 */
[----:B------:R-:W-:Y:S01]  /*60a0*/  UISETP.NE.AND.EX UP1, UPT, UR4, URZ, UPT, UP0 ;  /* 0x000000ff0400728c */ /* 0x000fe2000bf25300 */
[----:B------:R-:W-:Y:S01]  /*60b0*/  PLOP3.LUT P1, PT, PT, PT, UP2, 0x80, 0x8 ;  /* 0x000000000008781c */ /* 0x000fe20003f2f028 */
[----:B------:R-:W-:Y:S03]  /*60c0*/  UPLOP3.LUT UP0, UPT, UPT, UPT, UPT, 0x40, 0x4 ;  /* 0x000000000004789c */ /* 0x000fe60003f0e870 */
[----:B------:R-:W-:Y:S06]  /*60d0*/  @UP2 UPLOP3.LUT UP0, UPT, UPT, UPT, UP1, 0x80, 0x8 ;  /* 0x000000000008289c */ /* 0x000fec0003f0f010 */
[----:B------:R-:W-:Y:S01]  /*60e0*/  PLOP3.LUT P0, PT, PT, PT, UP0, 0x80, 0x8 ;  /* 0x000000000008781c */ /* 0x000fe20003f0f008 */
[----:B------:R-:W-:Y:S01]  /*60f0*/  @!UPT UIADD3 URZ, UPT, UPT, URZ, URZ, URZ ;  /* 0x000000fffffff290 */ /* 0x000fe2000fffe0ff */
[----:B------:R-:W-:Y:S11]  /*6100*/  BRA.U !UP1, `(.L_x_93) ;  /* 0x0000000109407547 */ /* 0x000ff6000b800000 */
[----:B------:R-:W-:Y:S01]  /*6110*/  UISETP.NE.U32.AND UP0, UPT, UR60, URZ, UPT ;  /* 0x000000ff3c00728c */ /* 0x000fe2000bf05070 */
[----:B------:R-:W-:Y:S01]  /*6120*/  R2UR UR6, R57 ;  /* 0x00000000390672ca */ /* 0x000fe200000e0000 */
[----:B------:R-:W1:Y:S01]  /*6130*/  LDCU.64 UR8, c[0x0][0x358] ;  /* 0x00006b00ff0877ac */ /* 0x000e620008000a00 */
[----:B------:R-:W-:Y:S02]  /*6140*/  HFMA2 R45, -RZ, RZ, 0, 5.9604644775390625e-08 ;  /* 0x00000001ff2d7431 */ /* 0x000fe400000001ff */
[----:B------:R-:W-:Y:S01]  /*6150*/  IMAD.MOV.U32 R0, RZ, RZ, 0x1 ;  /* 0x00000001ff007424 */ /* 0x000fe200078e00ff */
[----:B------:R-:W-:Y:S06]  /*6160*/  UISETP.NE.AND.EX UP0, UPT, UR61, URZ, UPT, UP0 ;  /* 0x000000ff3d00728c */ /* 0x000fec000bf05300 */
[----:B------:R-:W-:Y:S05]  /*6170*/  PLOP3.LUT P3, PT, PT, PT, UP0, 0x80, 0x8 ;  /* 0x000000000008781c */ /* 0x000fea0003f6f008 */
[----:B------:R-:W2:Y:S01]  /*6180*/  @UP0 LDCU.64 UR4, c[0x0][0x888] ;  /* 0x00011100ff0407ac */ /* 0x000ea20008000a00 */
[----:B------:R-:W-:Y:S07]  /*6190*/  @UP0 UIMAD UR6, UR36, UR6, URZ ;  /* 0x00000006240602a4 */ /* 0x000fee000f8e02ff */
[----:B------:R-:W-:Y:S01]  /*61a0*/  @!P3 PRMT R45, R0, 0x7610, R45 ;  /* 0x00007610002db816 */ /* 0x000fe2000000002d */
[----:B--2---:R-:W-:Y:S06]  /*61b0*/  @UP0 UIMAD.WIDE UR4, UR6, 0x4, UR4 ;  /* 0x00000004060408a5 */ /* 0x004fec000f8e0204 */
[----:B-----5:R-:W-:Y:S02]  /*61c0*/  IMAD.U32 R26, RZ, RZ, UR4 ;  /* 0x00000004ff1a7e24 */ /* 0x020fe4000f8e00ff */
[----:B------:R-:W-:Y:S03]  /*61d0*/  IMAD.U32 R27, RZ, RZ, UR5 ;  /* 0x00000005ff1b7e24 */ /* 0x000fe6000f8e00ff */
[----:B------:R-:W2:Y:S02]  /*61e0*/  @!UP0 LDCU UR4, c[0x0][0x880] ;  /* 0x00011000ff0487ac */ /* 0x000ea40008000800 */
[----:B-1----:R1:W5:Y:S02]  /*61f0*/  @P3 LDG.E R26, desc[UR8][R26.64] ;  /* 0x000000081a1a3981 */ /* 0x002364000c1e1900 */
[----:B-12---:R-:W-:Y:S02]  /*6200*/  @!P3 MOV R26, UR4 ;  /* 0x00000004001abc02 */ /* 0x006fe40008000f00 */
.L_x_93:
[----:B------:R-:W-:Y:S05]  /*6210*/  @!P4 BRA `(.L_x_94) ;  /* 0x000000000024c947 */ /* 0x000fea0003800000 */
[----:B------:R-:W-:Y:S01]  /*6220*/  ISETP.NE.U32.AND P3, PT, R40, RZ, PT ;  /* 0x000000ff2800720c */ /* 0x000fe20003f65070 */
[----:B------:R-:W1:Y:S03]  /*6230*/  LDCU.64 UR4, c[0x0][0x358] ;  /* 0x00006b00ff0477ac */ /* 0x000e660008000a00 */
[----:B------:R-:W-:Y:S11]  /*6240*/  ISETP.NE.AND.EX P3, PT, R41, RZ, PT, P3 ;  /* 0x000000ff2900720c */ /* 0x000ff60003f65330 */
[----:B------:R-:W-:Y:S02]  /*6250*/  @!UPT UIADD3 URZ, UPT, UPT, URZ, URZ, URZ ;  /* 0x000000fffffff290 */ /* 0x000fe4000fffe0ff */
[----:B------:R-:W2:Y:S01]  /*6260*/  @P3 LDC.64 R2, c[0x0][0x8a8] ;  /* 0x00022a00ff023b82 */ /* 0x000ea20000000a00 */
[----:B------:R-:W-:Y:S04]  /*6270*/  @P3 IMAD R0, R42, UR36, RZ ;  /* 0x000000242a003c24 */ /* 0x000fe8000f8e02ff */
[----:B--2---:R-:W-:Y:S05]  /*6280*/  @P3 IMAD.WIDE R2, R0, 0x4, R2 ;  /* 0x0000000400023825 */ /* 0x004fea00078e0202 */
[----:B-1---5:R1:W5:Y:S02]  /*6290*/  @P3 LDG.E R24, desc[UR4][R2.64] ;  /* 0x0000000402183981 */ /* 0x022364000c1e1900 */
[----:B-1----:R-:W2:Y:S02]  /*62a0*/  @!P3 LDC R24, c[0x0][0x8a0] ;  /* 0x00022800ff18bb82 */ /* 0x002ea40000000800 */
.L_x_94:
[----:B-----5:R-:W-:Y:S01]  /*62b0*/  FSETP.NEU.AND P3, PT, R26, RZ, PT ;  /* 0x000000ff1a00720b */ /* 0x020fe20003f6d000 */
[----:B------:R-:W-:Y:S01]  /*62c0*/  IMAD.U32 R2, RZ, RZ, UR46 ;  /* 0x0000002eff027e24 */ /* 0x000fe2000f8e00ff */
[----:B------:R-:W-:Y:S01]  /*62d0*/  SEL R5, RZ, 0xffffffff, P2 ;  /* 0xffffffffff057807 */ /* 0x000fe20001000000 */
[----:B------:R-:W-:Y:S01]  /*62e0*/  ULOP3.LUT UR4, UR55, 0x1, URZ, 0x3c, !UPT ;  /* 0x0000000137047892 */ /* 0x000fe2000f8e3cff */
[----:B------:R-:W-:Y:S01]  /*62f0*/  @P1 LOP3.LUT P2, RZ, R45, 0xff, RZ, 0xc0, !PT ;  /* 0x000000ff2dff1812 */ /* 0x000fe2000784c0ff */
[----:B------:R-:W-:Y:S01]  /*6300*/  BSSY B1, `(.L_x_95) ;  /* 0x000003d000017945 */ /* 0x000fe20003800000 */
[----:B------:R-:W-:Y:S01]  /*6310*/  @P1 SEL R0, RZ, 0xffffffff, P3 ;  /* 0xffffffffff001807 */ /* 0x000fe20001800000 */
[----:B------:R-:W-:Y:S01]  /*6320*/  IMAD.MOV.U32 R65, RZ, RZ, 0x1 ;  /* 0x00000001ff417424 */ /* 0x000fe200078e00ff */
[----:B------:R-:W-:Y:S01]  /*6330*/  LEA R2, R2, UR44, 0x3 ;  /* 0x0000002c02027c11 */ /* 0x000fe2000f8e18ff */
[----:B------:R-:W-:Y:S01]  /*6340*/  IMAD.U32 R63, RZ, RZ, UR4 ;  /* 0x00000004ff3f7e24 */ /* 0x000fe2000f8e00ff */
[----:B------:R-:W-:Y:S01]  /*6350*/  @P0 SEL R0, R5, R0, !P2 ;  /* 0x0000000005000207 */ /* 0x000fe20005000000 */
[----:B------:R-:W-:Y:S01]  /*6360*/  IMAD.U32 R64, RZ, RZ, UR46 ;  /* 0x0000002eff407e24 */ /* 0x000fe2000f8e00ff */
[----:B------:R-:W-:Y:S02]  /*6370*/  LEA R27, R22, UR44, 0x3 ;  /* 0x0000002c161b7c11 */ /* 0x000fe4000f8e18ff */
[----:B------:R-:W-:Y:S02]  /*6380*/  CS2R R38, SRZ ;  /* 0x0000000000267805 */ /* 0x000fe4000001ff00 */
[----:B------:R-:W-:Y:S02]  /*6390*/  @P1 LOP3.LUT R0, R0, 0x1, RZ, 0xc0, !PT ;  /* 0x0000000100001812 */ /* 0x000fe400078ec0ff */
[----:B------:R-:W-:Y:S02]  /*63a0*/  CS2R R36, SRZ ;  /* 0x0000000000247805 */ /* 0x000fe4000001ff00 */
[----:B------:R-:W-:Y:S02]  /*63b0*/  SHF.L.U32 R3, R53, 0x1f, RZ ;  /* 0x0000001f35037819 */ /* 0x000fe400000006ff */
[----:B------:R-:W-:Y:S02]  /*63c0*/  CS2R R30, SRZ ;  /* 0x00000000001e7805 */ /* 0x000fe4000001ff00 */
[----:B------:R-:W-:Y:S02]  /*63d0*/  ISETP.NE.U32.OR P5, PT, R0, 0x1, !P1 ;  /* 0x000000010000780c */ /* 0x000fe40004fa5470 */
[----:B------:R-:W-:Y:S02]  /*63e0*/  CS2R R28, SRZ ;  /* 0x00000000001c7805 */ /* 0x000fe4000001ff00 */
[----:B------:R-:W-:Y:S02]  /*63f0*/  PLOP3.LUT P2, PT, PT, PT, UP1, 0x80, 0x8 ;  /* 0x000000000008781c */ /* 0x000fe40003f4f018 */
[----:B------:R-:W-:Y:S02]  /*6400*/  LEA.HI R25, R22, R22, RZ, 0x1 ;  /* 0x0000001616197211 */ /* 0x000fe400078f08ff */
[----:B------:R-:W-:Y:S02]  /*6410*/  LOP3.LUT P4, R50, R45, 0xff, RZ, 0xc0, !PT ;  /* 0x000000ff2d327812 */ /* 0x000fe4000788c0ff */
[----:B------:R-:W-:Y:S02]  /*6420*/  SEL R4, RZ, 0xffffffff, P3 ;  /* 0xffffffffff047807 */ /* 0x000fe40001800000 */
[----:B------:R-:W-:Y:S02]  /*6430*/  P2R R61, PR, RZ, 0x20 ;  /* 0x00000020ff3d7803 */ /* 0x000fe40000000000 */
[----:B------:R-:W-:Y:S03]  /*6440*/  @P5 SHF.L.U32 R0, R63, 0x1f, RZ ;  /* 0x0000001f3f005819 */ /* 0x000fe600000006ff */
[----:B------:R-:W-:Y:S01]  /*6450*/  @P2 SEL R4, R5, R4, !P4 ;  /* 0x0000000405042207 */ /* 0x000fe20006000000 */
[----:B------:R1:W3:Y:S03]  /*6460*/  @P5 SYNCS.PHASECHK.TRANS64.TRYWAIT P1, [R2+URZ+0x60], R0 ;  /* 0x00006000020055a7 */ /* 0x0002e600080211ff */
[----:B------:R-:W-:Y:S04]  /*6470*/  LOP3.LUT R4, R4, 0x1, RZ, 0xc0, !PT ;  /* 0x0000000104047812 */ /* 0x000fe800078ec0ff */
[----:B------:R-:W-:Y:S04]  /*6480*/  ISETP.NE.U32.AND P2, PT, R4, 0x1, PT ;  /* 0x000000010400780c */ /* 0x000fe80003f45070 */
[----:B------:R-:W-:Y:S01]  /*6490*/  P2R R66, PR, RZ, 0x4 ;  /* 0x00000004ff427803 */ /* 0x000fe20000000000 */
[----:B------:R4:W2:Y:S01]  /*64a0*/  SYNCS.PHASECHK.TRANS64.TRYWAIT P0, [R27+URZ+0xc0], R3 ;  /* 0x0000c0031b0075a7 */ /* 0x0008a200080011ff */
[C---:B-1----:R-:W-:Y:S01]  /*64b0*/  IMAD.SHL.U32 R0, R25.reuse, 0x20, RZ ;  /* 0x0000002019007824 */ /* 0x042fe200078e00ff */
[----:B------:R-:W-:Y:S04]  /*64c0*/  LOP3.LUT R25, R25, 0xffe, RZ, 0xc0, !PT ;  /* 0x00000ffe19197812 */ /* 0x000fe800078ec0ff */
[----:B------:R-:W-:Y:S01]  /*64d0*/  LOP3.LUT R0, R0, 0xffffffc0, RZ, 0xc0, !PT ;  /* 0xffffffc000007812 */ /* 0x000fe200078ec0ff */
[----:B------:R-:W-:Y:S04]  /*64e0*/  IMAD.IADD R25, R22, 0x1, -R25 ;  /* 0x0000000116197824 */ /* 0x000fe800078e0a19 */
[----:B------:R-:W-:Y:S04]  /*64f0*/  IMAD.IADD R0, R23, 0x1, R0 ;  /* 0x0000000117007824 */ /* 0x000fe800078e0200 */
[----:B------:R-:W-:Y:S01]  /*6500*/  IMAD R25, R25, 0x100000, R0 ;  /* 0x0010000019197824 */ /* 0x000fe200078e0200 */
[----:B---3--:R-:W-:Y:S01]  /*6510*/  @P5 SEL R65, RZ, 0x1, !P1 ;  /* 0x00000001ff415807 */ /* 0x008fe20004800000 */
[----:B----4-:R-:W-:Y:S06]  /*6520*/  @!P5 BRA `(.L_x_96) ;  /* 0x000000000068d947 */ /* 0x010fec0003800000 */
[----:B------:R-:W-:Y:S01]  /*6530*/  HFMA2 R31, -RZ, RZ, 0, 0 ;  /* 0x00000000ff1f7431 */ /* 0x000fe200000001ff */
[----:B------:R-:W-:Y:S01]  /*6540*/  ISETP.NE.AND P1, PT, R65, RZ, PT ;  /* 0x000000ff4100720c */ /* 0x000fe20003f25270 */
[----:B------:R-:W-:Y:S01]  /*6550*/  IMAD.U32 R0, RZ, RZ, UR46 ;  /* 0x0000002eff007e24 */ /* 0x000fe2000f8e00ff */
[----:B------:R-:W-:Y:S11]  /*6560*/  BSSY B0, `(.L_x_97) ;  /* 0x0000005000007945 */ /* 0x000ff60003800000 */
[----:B------:R-:W-:Y:S05]  /*6570*/  @P1 BRA `(.L_x_98) ;  /* 0x00000000000c1947 */ /* 0x000fea0003800000 */
[----:B------:R-:W-:Y:S04]  /*6580*/  SHF.L.U32 R4, R63, 0x1f, RZ ;  /* 0x0000001f3f047819 */ /* 0x000fe800000006ff */
[----:B------:R-:W1:Y:S02]  /*6590*/  SYNCS.PHASECHK.TRANS64.TRYWAIT P1, [R2+URZ+0x60], R4 ;  /* 0x00006004020075a7 */ /* 0x000e6400080211ff */
[----:B-1----:R-:W-:Y:S05]  /*65a0*/  @!P1 BRA `(.L_x_99) ;  /* 0x0000001c00e49947 */ /* 0x002fea0003800000 */
.L_x_98:
[----:B------:R-:W-:Y:S05]  /*65b0*/  BSYNC B0 ;  /* 0x0000000000007941 */ /* 0x000fea0003800000 */
.L_x_97:
[----:B------:R-:W-:Y:S01]  /*65c0*/  ISETP.NE.AND P1, PT, R66, RZ, PT ;  /* 0x000000ff4200720c */ /* 0x000fe20003f25270 */
[----:B------:R-:W-:Y:S01]  /*65d0*/  IMAD.MOV.U32 R30, RZ, RZ, RZ ;  /* 0x000000ffff1e7224 */ /* 0x000fe200078e00ff */
[----:B------:R-:W-:Y:S02]  /*65e0*/  CS2R R28, SRZ ;  /* 0x00000000001c7805 */ /* 0x000fe4000001ff00 */
[----:B------:R-:W-:Y:S02]  /*65f0*/  CS2R R38, SRZ ;  /* 0x0000000000267805 */ /* 0x000fe4000001ff00 */
[----:B------:R-:W-:Y:S07]  /*6600*/  CS2R R36, SRZ ;  /* 0x0000000000247805 */ /* 0x000fee000001ff00 */
[----:B-1----:R-:W-:Y:S01]  /*6610*/  @P1 IMAD R2, R0, 0x800, R44 ;  /* 0x0000080000021824 */ /* 0x002fe200078e022c */
[----:B------:R-:W-:Y:S05]  /*6620*/  @P1 WARPSYNC.ALL ;  /* 0x0000000000001948 */ /* 0x000fea0003800000 */
[----:B------:R-:W-:Y:S01]  /*6630*/  @P1 LEA R2, R2, UR44, 0x1 ;  /* 0x0000002c02021c11 */ /* 0x000fe2000f8e08ff */
[----:B------:R-:W-:Y:S04]  /*6640*/  UIADD3 UR4, UPT, UPT, UR46, 0x1, URZ ;  /* 0x000000012e047890 */ /* 0x000fe8000fffe0ff */
[----:B------:R1:W3:Y:S01]  /*6650*/  @P1 LDSM.16.M88.4 R28, [R2+0x200] ;  /* 0x00020000021c183b */ /* 0x0002e20000000200 */
[----:B------:R-:W-:Y:S01]  /*6660*/  UISETP.NE.AND UP0, UPT, UR4, 0x3, UPT ;  /* 0x000000030400788c */ /* 0x000fe2000bf05270 */
[----:B------:R-:W-:Y:S03]  /*6670*/  @P1 IMAD R0, R54, 0x2, R2 ;  /* 0x0000000236001824 */ /* 0x000fe600078e0202 */
[----:B------:R-:W-:Y:S02]  /*6680*/  USEL UR5, URZ, 0x1, UP0 ;  /* 0x00000001ff057887 */ /* 0x000fe40008000000 */
[----:B------:R1:W4:Y:S01]  /*6690*/  @P1 LDSM.16.M88.4 R36, [R0+0x200] ;  /* 0x000200000024183b */ /* 0x0003220000000200 */
[----:B------:R-:W-:Y:S03]  /*66a0*/  USEL UR4, UR4, URZ, UP0 ;  /* 0x000000ff04047287 */ /* 0x000fe60008000000 */
[----:B------:R-:W-:Y:S03]  /*66b0*/  LOP3.LUT R63, R63, UR5, RZ, 0x3c, !PT ;  /* 0x000000053f3f7c12 */ /* 0x000fe6000f8e3cff */
[----:B------:R-:W-:Y:S02]  /*66c0*/  IMAD.U32 R64, RZ, RZ, UR4 ;  /* 0x00000004ff407e24 */ /* 0x000fe4000f8e00ff */
.L_x_96:
[----:B------:R-:W-:Y:S05]  /*66d0*/  BSYNC B1 ;  /* 0x0000000000017941 */ /* 0x000fea0003800000 */
.L_x_95:
[----:B-1----:R-:W-:Y:S04]  /*66e0*/  SHF.R.U32.HI R0, RZ, 0x15, R25 ;  /* 0x00000015ff007819 */ /* 0x002fe80000011619 */
[----:B------:R-:W-:Y:S01]  /*66f0*/  LOP3.LUT P1, RZ, R0, 0x3, R46, 0x48, !PT ;  /* 0x0000000300ff7812 */ /* 0x000fe2000782482e */
[----:B------:R-:W-:Y:S01]  /*6700*/  @!UPT UIADD3 URZ, UPT, UPT, URZ, URZ, URZ ;  /* 0x000000fffffff290 */ /* 0x000fe2000fffe0ff */
[----:B--2---:R-:W-:Y:S11]  /*6710*/  @P0 BRA `(.L_x_100) ;  /* 0x0000000000080947 */ /* 0x004ff60003800000 */
[----:B------:R-:W1:Y:S02]  /*6720*/  SYNCS.PHASECHK.TRANS64.TRYWAIT P0, [R27+URZ+0xc0], R3 ;  /* 0x0000c0031b0075a7 */ /* 0x000e6400080011ff */
[----:B-1----:R-:W-:Y:S05]  /*6730*/  @!P0 BRA `(.L_x_101) ;  /* 0x0000001c00948947 */ /* 0x002fea0003800000 */
.L_x_100:
[----:B------:R-:W-:Y:S05]  /*6740*/  @!P1 BRA `(.L_x_102) ;  /* 0x0000000000409947 */ /* 0x000fea0003800000 */
[----:B------:R-:W2:Y:S01]  /*6750*/  LDCU.64 UR8, c[0x4][0x70] ;  /* 0x01000e00ff0877ac */ /* 0x000ea20008000a00 */
[----:B-1----:R-:W-:Y:S01]  /*6760*/  MOV R3, 0x0 ;  /* 0x0000000000037802 */ /* 0x002fe20000000f00 */
[----:B------:R-:W-:Y:S02]  /*6770*/  HFMA2 R12, -RZ, RZ, 0, 5.9604644775390625e-08 ;  /* 0x00000001ff0c7431 */ /* 0x000fe400000001ff */
[----:B------:R-:W-:Y:S02]  /*6780*/  IMAD.MOV.U32 R8, RZ, RZ, 0x192 ;  /* 0x00000192ff087424 */ /* 0x000fe400078e00ff */
[----:B------:R-:W-:Y:S01]  /*6790*/  IMAD.MOV.U32 R13, RZ, RZ, RZ ;  /* 0x000000ffff0d7224 */ /* 0x000fe200078e00ff */
[----:B------:R-:W1:Y:S01]  /*67a0*/  LDCU.64 UR6, c[0x4][0x78] ;  /* 0x01000f00ff0677ac */ /* 0x000e620008000a00 */
[----:B------:R-:W3:Y:S01]  /*67b0*/  LDC.64 R2, c[0x4][R3] ;  /* 0x0100000003027b82 */ /* 0x000ee20000000a00 */
[----:B------:R-:W5:Y:S01]  /*67c0*/  LDCU.64 UR4, c[0x4][0x10] ;  /* 0x01000200ff0477ac */ /* 0x000f620008000a00 */
[----:B--2---:R-:W-:Y:S01]  /*67d0*/  MOV R5, UR9 ;  /* 0x0000000900057c02 */ /* 0x004fe20008000f00 */
[----:B------:R-:W-:Y:S01]  /*67e0*/  IMAD.U32 R4, RZ, RZ, UR8 ;  /* 0x00000008ff047e24 */ /* 0x000fe2000f8e00ff */
[----:B-1----:R-:W-:Y:S01]  /*67f0*/  MOV R7, UR7 ;  /* 0x0000000700077c02 */ /* 0x002fe20008000f00 */
[----:B------:R-:W-:Y:S01]  /*6800*/  IMAD.U32 R6, RZ, RZ, UR6 ;  /* 0x00000006ff067e24 */ /* 0x000fe2000f8e00ff */
[----:B-----5:R-:W-:Y:S01]  /*6810*/  MOV R11, UR5 ;  /* 0x00000005000b7c02 */ /* 0x020fe20008000f00 */
[----:B------:R-:W-:Y:S02]  /*6820*/  IMAD.U32 R10, RZ, RZ, UR4 ;  /* 0x00000004ff0a7e24 */ /* 0x000fe4000f8e00ff */
[----:B------:R-:W-:Y:S07]  /*6830*/  LEPC R20, `(.L_x_102) ;  /* 0x000000001014794e */ /* 0x000fee0000000000 */
[----:B---34-:R-:W-:Y:S05]  /*6840*/  CALL.ABS.NOINC R2 ;  /* 0x0000000002007343 */ /* 0x018fea0003c00000 */
.L_x_102:
[----:B------:R-:W-:Y:S05]  /*6850*/  WARPSYNC.ALL ;  /* 0x0000000000007948 */ /* 0x000fea0003800000 */
[----:B------:R-:W-:Y:S01]  /*6860*/  R2UR UR4, R25 ;  /* 0x00000000190472ca */ /* 0x000fe200000e0000 */
[----:B-1-3--:R-:W-:Y:S01]  /*6870*/  HADD2.F32 R3, -RZ, R28.H0_H0 ;  /* 0x2000001cff037230 */ /* 0x00afe20000004100 */
[----:B------:R-:W-:Y:S01]  /*6880*/  SHF.L.U32 R62, R54, 0x1, RZ ;  /* 0x00000001363e7819 */ /* 0x000fe200000006ff */
[----:B------:R-:W-:Y:S01]  /*6890*/  HADD2.F32 R20, -RZ, R30.H0_H0 ;  /* 0x2000001eff147230 */ /* 0x000fe20000004100 */
[----:B------:R-:W-:Y:S01]  /*68a0*/  ISETP.NE.AND P0, PT, R55, RZ, PT ;  /* 0x000000ff3700720c */ /* 0x000fe20003f05270 */
[----:B------:R-:W-:Y:S08]  /*68b0*/  BSSY.RECONVERGENT B0, `(.L_x_103) ;  /* 0x000004e000007945 */ /* 0x000ff00003800200 */
[----:B------:R-:W1:Y:S02]  /*68c0*/  LDTM.16dp256bit.x4 R4, tmem[UR4] ;  /* 0x00000004000479ee */ /* 0x000e640008120000 */
[C---:B-1----:R-:W-:Y:S01]  /*68d0*/  FMUL R0, R24.reuse, R4 ;  /* 0x0000000418007220 */ /* 0x042fe20000400000 */
[----:B------:R-:W-:Y:S02]  /*68e0*/  HADD2.F32 R4, -RZ, R28.H1_H1 ;  /* 0x3000001cff047230 */ /* 0x000fe40000004100 */
[----:B------:R-:W-:Y:S01]  /*68f0*/  FMUL R2, R24, R5 ;  /* 0x0000000518027220 */ /* 0x000fe20000400000 */
[--C-:B------:R-:W-:Y:S02]  /*6900*/  HADD2.F32 R5, -RZ, R29.reuse.H0_H0 ;  /* 0x2000001dff057230 */ /* 0x100fe40000004100 */
[----:B------:R-:W-:Y:S01]  /*6910*/  FFMA R0, R26, R3, R0 ;  /* 0x000000031a007223 */ /* 0x000fe20000000000 */
[----:B------:R-:W-:Y:S01]  /*6920*/  FMUL R3, R24, R6 ;  /* 0x0000000618037220 */ /* 0x000fe20000400000 */
[----:B------:R-:W-:Y:S02]  /*6930*/  HADD2.F32 R6, -RZ, R29.H1_H1 ;  /* 0x3000001dff067230 */ /* 0x000fe40000004100 */
[----:B------:R-:W-:Y:S01]  /*6940*/  FFMA R2, R26, R4, R2 ;  /* 0x000000041a027223 */ /* 0x000fe20000000002 */
[----:B------:R-:W-:Y:S01]  /*6950*/  FMUL R7, R24, R7 ;  /* 0x0000000718077220 */ /* 0x000fe20000400000 */
[----:B------:R-:W-:Y:S01]  /*6960*/  FFMA R3, R26, R5, R3 ;  /* 0x000000051a037223 */ /* 0x000fe20000000003 */
[C---:B------:R-:W-:Y:S01]  /*6970*/  FMUL R4, R24.reuse, R8 ;  /* 0x0000000818047220 */ /* 0x040fe20000400000 */
[----:B------:R-:W-:Y:S01]  /*6980*/  FMUL R5, R24, R9 ;  /* 0x0000000918057220 */ /* 0x000fe20000400000 */
[----:B------:R-:W-:Y:S01]  /*6990*/  F2FP.F16.F32.PACK_AB R32, R2, R0 ;  /* 0x000000000220723e */ /* 0x000fe200000000ff */
[C---:B------:R-:W-:Y:S01]  /*69a0*/  FFMA R7, R26.reuse, R6, R7 ;  /* 0x000000061a077223 */ /* 0x040fe20000000007 */
[----:B------:R-:W-:Y:S02]  /*69b0*/  HADD2.F32 R0, -RZ, R30.H1_H1 ;  /* 0x3000001eff007230 */ /* 0x000fe40000004100 */
[----:B------:R-:W-:Y:S01]  /*69c0*/  FFMA R4, R26, R20, R4 ;  /* 0x000000141a047223 */ /* 0x000fe20000000004 */
[--C-:B------:R-:W-:Y:S02]  /*69d0*/  HADD2.F32 R2, -RZ, R31.reuse.H0_H0 ;  /* 0x2000001fff027230 */ /* 0x100fe40000004100 */
[----:B------:R-:W-:Y:S01]  /*69e0*/  FMUL R6, R24, R10 ;  /* 0x0000000a18067220 */ /* 0x000fe20000400000 */
[----:B------:R-:W-:Y:S01]  /*69f0*/  F2FP.F16.F32.PACK_AB R33, R7, R3 ;  /* 0x000000030721723e */ /* 0x000fe200000000ff */
[----:B------:R-:W-:Y:S02]  /*6a00*/  HADD2.F32 R3, -RZ, R31.H1_H1 ;  /* 0x3000001fff037230 */ /* 0x000fe40000004100 */
[----:B------:R-:W-:Y:S01]  /*6a10*/  FFMA R5, R26, R0, R5 ;  /* 0x000000001a057223 */ /* 0x000fe20000000005 */
[C---:B------:R-:W-:Y:S01]  /*6a20*/  FMUL R11, R24.reuse, R11 ;  /* 0x0000000b180b7220 */ /* 0x040fe20000400000 */
[--C-:B----4-:R-:W-:Y:S02]  /*6a30*/  HADD2.F32 R7, -RZ, R36.reuse.H0_H0 ;  /* 0x20000024ff077230 */ /* 0x110fe40000004100 */
[C---:B------:R-:W-:Y:S01]  /*6a40*/  FMUL R8, R24.reuse, R12 ;  /* 0x0000000c18087220 */ /* 0x040fe20000400000 */
[----:B------:R-:W-:Y:S02]  /*6a50*/  HADD2.F32 R0, -RZ, R36.H1_H1 ;  /* 0x30000024ff007230 */ /* 0x000fe40000004100 */
[----:B------:R-:W-:Y:S01]  /*6a60*/  FMUL R9, R24, R13 ;  /* 0x0000000d18097220 */ /* 0x000fe20000400000 */
[C---:B------:R-:W-:Y:S01]  /*6a70*/  FFMA R6, R26.reuse, R2, R6 ;  /* 0x000000021a067223 */ /* 0x040fe20000000006 */
[C---:B------:R-:W-:Y:S01]  /*6a80*/  FFMA R11, R26.reuse, R3, R11 ;  /* 0x000000031a0b7223 */ /* 0x040fe2000000000b */
[C---:B------:R-:W-:Y:S01]  /*6a90*/  FFMA R8, R26.reuse, R7, R8 ;  /* 0x000000071a087223 */ /* 0x040fe20000000008 */
[----:B------:R-:W-:Y:S01]  /*6aa0*/  FFMA R9, R26, R0, R9 ;  /* 0x000000001a097223 */ /* 0x000fe20000000009 */
[--C-:B------:R-:W-:Y:S02]  /*6ab0*/  HADD2.F32 R2, -RZ, R37.reuse.H0_H0 ;  /* 0x20000025ff027230 */ /* 0x100fe40000004100 */
[C---:B------:R-:W-:Y:S01]  /*6ac0*/  FMUL R10, R24.reuse, R14 ;  /* 0x0000000e180a7220 */ /* 0x040fe20000400000 */
[----:B------:R-:W-:Y:S02]  /*6ad0*/  HADD2.F32 R0, -RZ, R37.H1_H1 ;  /* 0x30000025ff007230 */ /* 0x000fe40000004100 */
[----:B------:R-:W-:Y:S01]  /*6ae0*/  FMUL R15, R24, R15 ;  /* 0x0000000f180f7220 */ /* 0x000fe20000400000 */
[----:B------:R-:W-:Y:S01]  /*6af0*/  F2FP.F16.F32.PACK_AB R34, R5, R4 ;  /* 0x000000040522723e */ /* 0x000fe200000000ff */
[----:B------:R-:W-:Y:S01]  /*6b00*/  FFMA R10, R26, R2, R10 ;  /* 0x000000021a0a7223 */ /* 0x000fe2000000000a */
[----:B------:R-:W-:Y:S01]  /*6b10*/  FMUL R12, R24, R16 ;  /* 0x00000010180c7220 */ /* 0x000fe20000400000 */
[----:B------:R-:W-:Y:S01]  /*6b20*/  FFMA R15, R26, R0, R15 ;  /* 0x000000001a0f7223 */ /* 0x000fe2000000000f */
[--C-:B------:R-:W-:Y:S01]  /*6b30*/  HADD2.F32 R0, -RZ, R38.reuse.H0_H0 ;  /* 0x20000026ff007230 */ /* 0x100fe20000004100 */
[----:B------:R-:W-:Y:S01]  /*6b40*/  MOV R5, UR46 ;  /* 0x0000002e00057c02 */ /* 0x000fe20008000f00 */
[----:B------:R-:W-:Y:S02]  /*6b50*/  HADD2.F32 R2, -RZ, R38.H1_H1 ;  /* 0x30000026ff027230 */ /* 0x000fe40000004100 */
[C---:B------:R-:W-:Y:S01]  /*6b60*/  FMUL R13, R24.reuse, R17 ;  /* 0x00000011180d7220 */ /* 0x040fe20000400000 */
[--C-:B------:R-:W-:Y:S02]  /*6b70*/  HADD2.F32 R3, -RZ, R39.reuse.H0_H0 ;  /* 0x20000027ff037230 */ /* 0x100fe40000004100 */
[C---:B------:R-:W-:Y:S01]  /*6b80*/  FMUL R14, R24.reuse, R18 ;  /* 0x00000012180e7220 */ /* 0x040fe20000400000 */
[----:B------:R-:W-:Y:S02]  /*6b90*/  HADD2.F32 R4, -RZ, R39.H1_H1 ;  /* 0x30000027ff047230 */ /* 0x000fe40000004100 */
[----:B------:R-:W-:Y:S01]  /*6ba0*/  FMUL R19, R24, R19 ;  /* 0x0000001318137220 */ /* 0x000fe20000400000 */
[C---:B------:R-:W-:Y:S01]  /*6bb0*/  FFMA R12, R26.reuse, R0, R12 ;  /* 0x000000001a0c7223 */ /* 0x040fe2000000000c */
[----:B------:R-:W-:Y:S01]  /*6bc0*/  LEA R5, R5, R44, 0xb ;  /* 0x0000002c05057211 */ /* 0x000fe200078e58ff */
[C---:B------:R-:W-:Y:S01]  /*6bd0*/  FFMA R13, R26.reuse, R2, R13 ;  /* 0x000000021a0d7223 */ /* 0x040fe2000000000d */
[C---:B------:R-:W-:Y:S01]  /*6be0*/  FFMA R14, R26.reuse, R3, R14 ;  /* 0x000000031a0e7223 */ /* 0x040fe2000000000e */
[----:B------:R-:W-:Y:S01]  /*6bf0*/  FFMA R19, R26, R4, R19 ;  /* 0x000000041a137223 */ /* 0x000fe20000000013 */
[----:B------:R-:W-:Y:S02]  /*6c00*/  F2FP.F16.F32.PACK_AB R35, R11, R6 ;  /* 0x000000060b23723e */ /* 0x000fe400000000ff */
[----:B------:R-:W-:Y:S02]  /*6c10*/  LEA R5, R5, UR44, 0x1 ;  /* 0x0000002c05057c11 */ /* 0x000fe4000f8e08ff */
[----:B------:R-:W-:Y:S02]  /*6c20*/  F2FP.F16.F32.PACK_AB R8, R9, R8 ;  /* 0x000000080908723e */ /* 0x000fe400000000ff */
[----:B------:R-:W-:Y:S01]  /*6c30*/  F2FP.F16.F32.PACK_AB R9, R15, R10 ;  /* 0x0000000a0f09723e */ /* 0x000fe200000000ff */
[----:B------:R1:W-:Y:S01]  /*6c40*/  STSM.16.M88.4 [R5+0x200], R32 ;  /* 0x0002002005007844 */ /* 0x0003e20000000200 */
[----:B------:R-:W-:Y:S02]  /*6c50*/  F2FP.F16.F32.PACK_AB R10, R13, R12 ;  /* 0x0000000c0d0a723e */ /* 0x000fe400000000ff */
[----:B------:R-:W-:Y:S02]  /*6c60*/  F2FP.F16.F32.PACK_AB R11, R19, R14 ;  /* 0x0000000e130b723e */ /* 0x000fe400000000ff */
[----:B------:R-:W-:Y:S05]  /*6c70*/  IADD3 R0, PT, PT, R62, 0x200, R5 ;  /* 0x000002003e007810 */ /* 0x000fea0007ffe005 */
[----:B------:R1:W-:Y:S01]  /*6c80*/  STSM.16.M88.4 [R0], R8 ;  /* 0x0000000800007844 */ /* 0x0003e20000000200 */
[----:B------:R-:W-:Y:S01]  /*6c90*/  @!PT LDS RZ, [RZ] ;  /* 0x00000000fffff984 */ /* 0x000fe20000000800 */
[----:B------:R-:W-:Y:S01]  /*6ca0*/  @!PT LDS RZ, [RZ] ;  /* 0x00000000fffff984 */ /* 0x000fe20000000800 */
[----:B------:R-:W-:Y:S01]  /*6cb0*/  @!PT LDS RZ, [RZ] ;  /* 0x00000000fffff984 */ /* 0x000fe20000000800 */
[----:B------:R-:W-:Y:S01]  /*6cc0*/  @!PT LDS RZ, [RZ] ;  /* 0x00000000fffff984 */ /* 0x000fe20000000800 */
[----:B------:R2:W-:Y:S07]  /*6cd0*/  MEMBAR.ALL.CTA ;  /* 0x0000000000007992 */ /* 0x0005ee0000008000 */
[----:B--2---:R-:W2:Y:S02]  /*6ce0*/  FENCE.VIEW.ASYNC.S ;  /* 0x00000000000073c6 */ /* 0x004ea40000000000 */
[----:B--2---:R-:W-:Y:S06]  /*6cf0*/  BAR.SYNC.DEFER_BLOCKING 0x1, 0x80 ;  /* 0x0042000000007b1d */ /* 0x004fec0000010000 */
[----:B------:R-:W-:Y:S05]  /*6d00*/  @P0 BRA `(.L_x_104) ;  /* 0x0000000000200947 */ /* 0x000fea0003800000 */
[----:B------:R-:W2:Y:S01]  /*6d10*/  LDCU.64 UR6, c[0x0][0x348] ;  /* 0x00006900ff0677ac */ /* 0x000ea20008000a00 */
[----:B------:R-:W-:Y:S01]  /*6d20*/  ULEA UR5, UR46, UR44, 0xc ;  /* 0x0000002c2e057291 */ /* 0x000fe2000f8e60ff */
[----:B------:R-:W-:Y:S03]  /*6d30*/  UMOV UR51, UR36 ;  /* 0x0000002400337c82 */ /* 0x000fe60008000000 */
[----:B------:R-:W-:Y:S02]  /*6d40*/  UIADD3 UR48, UPT, UPT, UR5, 0x200, URZ ;  /* 0x0000020005307890 */ /* 0x000fe4000fffe0ff */
[----:B--2---:R-:W-:Y:S04]  /*6d50*/  UIADD3 UR4, UP0, UPT, UR6, 0x680, URZ ;  /* 0x0000068006047890 */ /* 0x004fe8000ff1e0ff */
[----:B------:R-:W-:Y:S09]  /*6d60*/  UIADD3.X UR5, UPT, UPT, URZ, UR7, URZ, UP0, !UPT ;  /* 0x00000007ff057290 */ /* 0x000ff200087fe4ff */
[----:B------:R2:W-:Y:S02]  /*6d70*/  UTMASTG.3D [UR48], [UR4] ;  /* 0x00000030040073b5 */ /* 0x0005e40008010000 */
[----:B--2---:R0:W-:Y:S02]  /*6d80*/  UTMACMDFLUSH ;  /* 0x00000000000079b7 */ /* 0x0041e40000000000 */
.L_x_104:
[----:B------:R-:W-:Y:S05]  /*6d90*/  BSYNC.RECONVERGENT B0 ;  /* 0x0000000000007941 */ /* 0x000fea0003800200 */
.L_x_103:
[----:B------:R-:W-:Y:S01]  /*6da0*/  UIADD3 UR47, UPT, UPT, UR46, 0x1, URZ ;  /* 0x000000012e2f7890 */ /* 0x000fe2000fffe0ff */
[----:B------:R-:W-:Y:S03]  /*6db0*/  BSSY.RECONVERGENT B0, `(.L_x_105) ;  /* 0x0000005000007945 */ /* 0x000fe60003800200 */
[----:B------:R-:W-:Y:S04]  /*6dc0*/  UISETP.NE.AND UP0, UPT, UR47, 0x3, UPT ;  /* 0x000000032f00788c */ /* 0x000fe8000bf05270 */
[----:B------:R-:W-:Y:S01]  /*6dd0*/  USEL UR45, UR47, URZ, UP0 ;  /* 0x000000ff2f2d7287 */ /* 0x000fe20008000000 */
[----:B------:R-:W-:Y:S11]  /*6de0*/  @P0 BRA `(.L_x_106) ;  /* 0x0000000000040947 */ /* 0x000ff60003800000 */
[----:B------:R-:W-:Y:S04]  /*6df0*/  DEPBAR.LE SB0, 0x1 ;  /* 0x000080400000791a */ /* 0x000fe80000000000 */
.L_x_106:
[----:B------:R-:W-:Y:S05]  /*6e00*/  BSYNC.RECONVERGENT B0 ;  /* 0x0000000000007941 */ /* 0x000fea0003800200 */
.L_x_105:
[----:B------:R-:W-:Y:S01]  /*6e10*/  BAR.SYNC.DEFER_BLOCKING 0x1, 0x80 ;  /* 0x0042000000007b1d */ /* 0x000fe20000010000 */
[----:B------:R-:W-:Y:S01]  /*6e20*/  ISETP.NE.AND P1, PT, R61, RZ, PT ;  /* 0x000000ff3d00720c */ /* 0x000fe20003f25270 */
[----:B------:R-:W-:Y:S01]  /*6e30*/  UISETP.NE.AND UP0, UPT, UR53, URZ, UPT ;  /* 0x000000ff3500728c */ /* 0x000fe2000bf05270 */
[----:B------:R-:W-:Y:S11]  /*6e40*/  LEA R2, R64, UR44, 0x3 ;  /* 0x0000002c40027c11 */ /* 0x000ff6000f8e18ff */
[----:B------:R-:W-:Y:S01]  /*6e50*/  @P1 SHF.L.U32 R3, R63, 0x1f, RZ ;  /* 0x0000001f3f031819 */ /* 0x000fe200000006ff */
[----:B------:R-:W-:Y:S06]  /*6e60*/  BRA.U !UP0, `(.L_x_107) ;  /* 0x0000000108247547 */ /* 0x000fec000b800000 */
[----:B------:R-:W-:Y:S01]  /*6e70*/  IMAD.U32 R4, RZ, RZ, UR52 ;  /* 0x00000034ff047e24 */ /* 0x000fe2000f8e00ff */
[----:B-1----:R-:W-:Y:S01]  /*6e80*/  MOV R0, UR54 ;  /* 0x0000003600007c02 */ /* 0x002fe20008000f00 */
[----:B------:R-:W-:Y:S03]  /*6e90*/  UIADD3 UR4, UPT, UPT, UR52, 0x1, URZ ;  /* 0x0000000134047890 */ /* 0x000fe6000fffe0ff */
[----:B------:R-:W-:Y:S01]  /*6ea0*/  @P1 LEA R4, R4, UR44, 0x3 ;  /* 0x0000002c04041c11 */ /* 0x000fe2000f8e18ff */
[----:B------:R-:W-:Y:S04]  /*6eb0*/  UISETP.NE.AND UP0, UPT, UR4, 0x3, UPT ;  /* 0x000000030400788c */ /* 0x000fe8000bf05270 */
[----:B------:R-:W-:Y:S01]  /*6ec0*/  @P1 VIADD R4, R4, 0x78 ;  /* 0x0000007804041836 */ /* 0x000fe20000000000 */
[----:B------:R-:W-:Y:S04]  /*6ed0*/  USEL UR52, UR4, URZ, UP0 ;  /* 0x000000ff04347287 */ /* 0x000fe80008000000 */
[----:B------:R-:W-:Y:S04]  /*6ee0*/  @P1 PRMT R0, R0, 0x654, R4 ;  /* 0x0000065400001816 */ /* 0x000fe80000000004 */
[----:B------:R2:W-:Y:S04]  /*6ef0*/  @P1 SYNCS.ARRIVE.TRANS64.RED.A1T0 RZ, [R0+URZ], RZ ;  /* 0x000000ff00ff19a7 */ /* 0x0005e800081004ff */
.L_x_107:
[----:B------:R-:W3:Y:S01]  /*6f00*/  @P1 SYNCS.PHASECHK.TRANS64.TRYWAIT P0, [R2+URZ+0x60], R3 ;  /* 0x00006003020015a7 */ /* 0x000ee200080011ff */
[----:B------:R-:W-:Y:S01]  /*6f10*/  BSSY B1, `(.L_x_108) ;  /* 0x0000013000017945 */ /* 0x000fe20003800000 */
[----:B---3--:R-:W-:Y:S03]  /*6f20*/  @P1 SEL R65, RZ, 0x1, !P0 ;  /* 0x00000001ff411807 */ /* 0x008fe60004000000 */
[----:B------:R-:W-:Y:S05]  /*6f30*/  @!P1 BRA `(.L_x_109) ;  /* 0x0000000000409947 */ /* 0x000fea0003800000 */
[----:B------:R-:W-:Y:S01]  /*6f40*/  ISETP.NE.AND P1, PT, R66, RZ, PT ;  /* 0x000000ff4200720c */ /* 0x000fe20003f25270 */
[----:B------:R-:W-:Y:S01]  /*6f50*/  BSSY B0, `(.L_x_110) ;  /* 0x0000009000007945 */ /* 0x000fe20003800000 */
[----:B------:R-:W-:Y:S11]  /*6f60*/  ISETP.NE.AND P0, PT, R65, RZ, PT ;  /* 0x000000ff4100720c */ /* 0x000ff60003f05270 */
[----:B------:R-:W-:Y:S05]  /*6f70*/  @P1 IMAD R3, R64, 0x800, R44 ;  /* 0x0000080040031824 */ /* 0x000fea00078e022c */
[----:B------:R-:W-:Y:S05]  /*6f80*/  @P1 LEA R3, R3, UR44, 0x1 ;  /* 0x0000002c03031c11 */ /* 0x000fea000f8e08ff */
[----:B-12---:R-:W-:Y:S01]  /*6f90*/  @P1 IMAD.IADD R0, R62, 0x1, R3 ;  /* 0x000000013e001824 */ /* 0x006fe200078e0203 */
[----:B------:R-:W-:Y:S06]  /*6fa0*/  @P0 BRA `(.L_x_111) ;  /* 0x00000000000c0947 */ /* 0x000fec0003800000 */
[----:B------:R-:W-:Y:S04]  /*6fb0*/  SHF.L.U32 R63, R63, 0x1f, RZ ;  /* 0x0000001f3f3f7819 */ /* 0x000fe800000006ff */
[----:B------:R-:W1:Y:S02]  /*6fc0*/  SYNCS.PHASECHK.TRANS64.TRYWAIT P0, [R2+URZ+0x60], R63 ;  /* 0x0000603f020075a7 */ /* 0x000e6400080011ff */
[----:B-1----:R-:W-:Y:S05]  /*6fd0*/  @!P0 BRA `(.L_x_112) ;  /* 0x0000001400808947 */ /* 0x002fea0003800000 */
.L_x_111:
[----:B------:R-:W-:Y:S05]  /*6fe0*/  BSYNC B0 ;  /* 0x0000000000007941 */ /* 0x000fea0003800000 */
.L_x_110:
[----:B------:R-:W-:Y:S11]  /*6ff0*/  ISETP.NE.AND P0, PT, R66, RZ, PT ;  /* 0x000000ff4200720c */ /* 0x000ff60003f05270 */
[----:B------:R-:W-:Y:S02]  /*7000*/  @!UPT UIADD3 URZ, UPT, UPT, URZ, URZ, URZ ;  /* 0x000000fffffff290 */ /* 0x000fe4000fffe0ff */
[----:B------:R-:W-:Y:S05]  /*7010*/  @P0 WARPSYNC.ALL ;  /* 0x0000000000000948 */ /* 0x000fea0003800000 */
[----:B------:R3:W4:Y:S04]  /*7020*/  @P0 LDSM.16.M88.4 R28, [R3+0x200] ;  /* 0x00020000031c083b */ /* 0x0007280000000200 */
[----:B------:R3:W2:Y:S02]  /*7030*/  @P0 LDSM.16.M88.4 R36, [R0+0x200] ;  /* 0x000200000024083b */ /* 0x0006a40000000200 */
.L_x_109:
[----:B------:R-:W-:Y:S05]  /*7040*/  BSYNC B1 ;  /* 0x0000000000017941 */ /* 0x000fea0003800000 */
.L_x_108:
[----:B-123--:R-:W-:Y:S05]  /*7050*/  VIADD R0, R25, 0x20 ;  /* 0x0000002019007836 */ /* 0x00efea0000000000 */
[----:B------:R-:W-:Y:S04]  /*7060*/  SHF.R.U32.HI R0, RZ, 0x15, R0 ;  /* 0x00000015ff007819 */ /* 0x000fe80000011600 */
[----:B------:R-:W-:Y:S11]  /*7070*/  LOP3.LUT P0, RZ, R0, 0x3, R46, 0x48, !PT ;  /* 0x0000000300ff7812 */ /* 0x000ff6000780482e */
[----:B------:R-:W-:Y:S02]  /*7080*/  @!UPT UIADD3 URZ, UPT, UPT, URZ, URZ, URZ ;  /* 0x000000fffffff290 */ /* 0x000fe4000fffe0ff */
[----:B------:R-:W-:Y:S05]  /*7090*/  @!P0 BRA `(.L_x_113) ;  /* 0x0000000000408947 */ /* 0x000fea0003800000 */
[----:B------:R-:W1:Y:S01]  /*70a0*/  LDCU.64 UR8, c[0x4][0x70] ;  /* 0x01000e00ff0877ac */ /* 0x000e620008000a00 */
[----:B------:R-:W-:Y:S01]  /*70b0*/  MOV R3, 0x0 ;  /* 0x0000000000037802 */ /* 0x000fe20000000f00 */
[----:B------:R-:W-:Y:S02]  /*70c0*/  HFMA2 R12, -RZ, RZ, 0, 5.9604644775390625e-08 ;  /* 0x00000001ff0c7431 */ /* 0x000fe400000001ff */
[----:B------:R-:W-:Y:S02]  /*70d0*/  IMAD.MOV.U32 R8, RZ, RZ, 0x192 ;  /* 0x00000192ff087424 */ /* 0x000fe400078e00ff */
[----:B------:R-:W-:Y:S01]  /*70e0*/  IMAD.MOV.U32 R13, RZ, RZ, RZ ;  /* 0x000000ffff0d7224 */ /* 0x000fe200078e00ff */
[----:B------:R-:W2:Y:S01]  /*70f0*/  LDCU.64 UR6, c[0x4][0x78] ;  /* 0x01000f00ff0677ac */ /* 0x000ea20008000a00 */
[----:B------:R-:W3:Y:S01]  /*7100*/  LDC.64 R2, c[0x4][R3] ;  /* 0x0100000003027b82 */ /* 0x000ee20000000a00 */
[----:B------:R-:W5:Y:S01]  /*7110*/  LDCU.64 UR4, c[0x4][0x10] ;  /* 0x01000200ff0477ac */ /* 0x000f620008000a00 */
[----:B-1----:R-:W-:Y:S01]  /*7120*/  MOV R5, UR9 ;  /* 0x0000000900057c02 */ /* 0x002fe20008000f00 */
[----:B------:R-:W-:Y:S01]  /*7130*/  IMAD.U32 R4, RZ, RZ, UR8 ;  /* 0x00000008ff047e24 */ /* 0x000fe2000f8e00ff */
[----:B--2---:R-:W-:Y:S01]  /*7140*/  MOV R7, UR7 ;  /* 0x0000000700077c02 */ /* 0x004fe20008000f00 */
[----:B------:R-:W-:Y:S01]  /*7150*/  IMAD.U32 R6, RZ, RZ, UR6 ;  /* 0x00000006ff067e24 */ /* 0x000fe2000f8e00ff */
[----:B-----5:R-:W-:Y:S01]  /*7160*/  MOV R11, UR5 ;  /* 0x00000005000b7c02 */ /* 0x020fe20008000f00 */
[----:B------:R-:W-:Y:S02]  /*7170*/  IMAD.U32 R10, RZ, RZ, UR4 ;  /* 0x00000004ff0a7e24 */ /* 0x000fe4000f8e00ff */
[----:B------:R-:W-:Y:S07]  /*7180*/  LEPC R20, `(.L_x_113) ;  /* 0x000000001014794e */ /* 0x000fee0000000000 */
[----:B---34-:R-:W-:Y:S05]  /*7190*/  CALL.ABS.NOINC R2 ;  /* 0x0000000002007343 */ /* 0x018fea0003c00000 */
.L_x_113:
[----:B------:R-:W-:Y:S01]  /*71a0*/  ISETP.NE.AND P0, PT, R55, RZ, PT ;  /* 0x000000ff3700720c */ /* 0x000fe20003f05270 */
[----:B------:R-:W-:Y:S05]  /*71b0*/  WARPSYNC.ALL ;  /* 0x0000000000007948 */ /* 0x000fea0003800000 */
[----:B------:R-:W-:Y:S01]  /*71c0*/  R2UR UR4, R25 ;  /* 0x00000000190472ca */ /* 0x000fe200000e0000 */
[--C-:B----4-:R-:W-:Y:S01]  /*71d0*/  HADD2.F32 R20, -RZ, R28.reuse.H0_H0 ;  /* 0x2000001cff147230 */ /* 0x110fe20000004100 */
[----:B------:R-:W-:Y:S01]  /*71e0*/  BSSY.RECONVERGENT B0, `(.L_x_114) ;  /* 0x0000056000007945 */ /* 0x000fe20003800200 */
[----:B------:R-:W-:Y:S02]  /*71f0*/  HADD2.F32 R21, -RZ, R28.H1_H1 ;  /* 0x3000001cff157230 */ /* 0x000fe40000004100 */
[--C-:B------:R-:W-:Y:S02]  /*7200*/  HADD2.F32 R25, -RZ, R29.reuse.H0_H0 ;  /* 0x2000001dff197230 */ /* 0x100fe40000004100 */
[----:B------:R-:W-:Y:S02]  /*7210*/  HADD2.F32 R28, -RZ, R30.H0_H0 ;  /* 0x2000001eff1c7230 */ /* 0x000fe40000004100 */
[--C-:B------:R-:W-:Y:S02]  /*7220*/  HADD2.F32 R32, -RZ, R36.reuse.H0_H0 ;  /* 0x20000024ff207230 */ /* 0x100fe40000004100 */
[----:B------:R-:W-:Y:S02]  /*7230*/  HADD2.F32 R33, -RZ, R36.H1_H1 ;  /* 0x30000024ff217230 */ /* 0x000fe40000004100 */
[----:B------:R-:W1:Y:S01]  /*7240*/  LDTM.16dp256bit.x4 R4, tmem[UR4+0x20] ;  /* 0x00002004000479ee */ /* 0x000e620008120000 */
[----:B------:R-:W-:Y:S01]  /*7250*/  NOP ;  /* 0x0000000000007918 */ /* 0x000fe20000000000 */
[----:B------:R-:W-:Y:S01]  /*7260*/  R2UR UR4, R27 ;  /* 0x000000001b0472ca */ /* 0x000fe200000e0000 */
[----:B------:R-:W-:Y:S02]  /*7270*/  HADD2.F32 R27, -RZ, R29.H1_H1 ;  /* 0x3000001dff1b7230 */ /* 0x000fe40000004100 */
[----:B------:R-:W-:Y:S02]  /*7280*/  HADD2.F32 R29, -RZ, R30.H1_H1 ;  /* 0x3000001eff1d7230 */ /* 0x000fe40000004100 */
[--C-:B------:R-:W-:Y:S02]  /*7290*/  HADD2.F32 R30, -RZ, R31.reuse.H0_H0 ;  /* 0x2000001fff1e7230 */ /* 0x100fe40000004100 */
[----:B------:R-:W-:Y:S02]  /*72a0*/  HADD2.F32 R31, -RZ, R31.H1_H1 ;  /* 0x3000001fff1f7230 */ /* 0x000fe40000004100 */
[--C-:B------:R-:W-:Y:S02]  /*72b0*/  HADD2.F32 R34, -RZ, R37.reuse.H0_H0 ;  /* 0x20000025ff227230 */ /* 0x100fe40000004100 */
[----:B------:R-:W-:Y:S02]  /*72c0*/  HADD2.F32 R35, -RZ, R37.H1_H1 ;  /* 0x30000025ff237230 */ /* 0x000fe40000004100 */
[----:B------:R-:W-:Y:S01]  /*72d0*/  UIADD3 UR4, UPT, UPT, UR4, 0xe0, URZ ;  /* 0x000000e004047890 */ /* 0x000fe2000fffe0ff */
[--C-:B------:R-:W-:Y:S02]  /*72e0*/  HADD2.F32 R36, -RZ, R38.reuse.H0_H0 ;  /* 0x20000026ff247230 */ /* 0x100fe40000004100 */
[----:B------:R-:W-:Y:S01]  /*72f0*/  HADD2.F32 R37, -RZ, R38.H1_H1 ;  /* 0x30000026ff257230 */ /* 0x000fe20000004100 */
[----:B------:R-:W-:Y:S01]  /*7300*/  UPRMT UR4, UR54, 0x654, UR4 ;  /* 0x0000065436047896 */ /* 0x000fe20008000004 */
[--C-:B------:R-:W-:Y:S02]  /*7310*/  HADD2.F32 R38, -RZ, R39.reuse.H0_H0 ;  /* 0x20000027ff267230 */ /* 0x100fe40000004100 */
[----:B------:R-:W-:Y:S02]  /*7320*/  HADD2.F32 R39, -RZ, R39.H1_H1 ;  /* 0x30000027ff277230 */ /* 0x000fe40000004100 */
[C---:B-1----:R-:W-:Y:S01]  /*7330*/  FMUL R4, R24.reuse, R4 ;  /* 0x0000000418047220 */ /* 0x042fe20000400000 */
[C---:B------:R-:W-:Y:S01]  /*7340*/  FMUL R5, R24.reuse, R5 ;  /* 0x0000000518057220 */ /* 0x040fe20000400000 */
[C---:B------:R-:W-:Y:S01]  /*7350*/  FMUL R6, R24.reuse, R6 ;  /* 0x0000000618067220 */ /* 0x040fe20000400000 */
[----:B------:R-:W-:Y:S01]  /*7360*/  FMUL R7, R24, R7 ;  /* 0x0000000718077220 */ /* 0x000fe20000400000 */
[----:B------:R-:W-:Y:S01]  /*7370*/  SYNCS.ARRIVE.TRANS64.RED.A1T0 RZ, [UR4], RZ ;  /* 0x000000ffffff79a7 */ /* 0x000fe20008100404 */
[C---:B------:R-:W-:Y:S01]  /*7380*/  FFMA R4, R26.reuse, R20, R4 ;  /* 0x000000141a047223 */ /* 0x040fe20000000004 */
[C---:B------:R-:W-:Y:S01]  /*7390*/  FFMA R5, R26.reuse, R21, R5 ;  /* 0x000000151a057223 */ /* 0x040fe20000000005 */
[C---:B------:R-:W-:Y:S01]  /*73a0*/  FFMA R6, R26.reuse, R25, R6 ;  /* 0x000000191a067223 */ /* 0x040fe20000000006 */
[----:B------:R-:W-:Y:S01]  /*73b0*/  FFMA R7, R26, R27, R7 ;  /* 0x0000001b1a077223 */ /* 0x000fe20000000007 */
[C---:B------:R-:W-:Y:S01]  /*73c0*/  FMUL R8, R24.reuse, R8 ;  /* 0x0000000818087220 */ /* 0x040fe20000400000 */
[C---:B------:R-:W-:Y:S01]  /*73d0*/  FMUL R9, R24.reuse, R9 ;  /* 0x0000000918097220 */ /* 0x040fe20000400000 */
[----:B------:R-:W-:Y:S01]  /*73e0*/  F2FP.F16.F32.PACK_AB R4, R5, R4 ;  /* 0x000000040504723e */ /* 0x000fe200000000ff */
[----:B------:R-:W-:Y:S01]  /*73f0*/  FMUL R10, R24, R10 ;  /* 0x0000000a180a7220 */ /* 0x000fe20000400000 */
[----:B------:R-:W-:Y:S01]  /*7400*/  F2FP.F16.F32.PACK_AB R5, R7, R6 ;  /* 0x000000060705723e */ /* 0x000fe200000000ff */
[C---:B------:R-:W-:Y:S01]  /*7410*/  FFMA R8, R26.reuse, R28, R8 ;  /* 0x0000001c1a087223 */ /* 0x040fe20000000008 */
[----:B------:R-:W-:Y:S01]  /*7420*/  FFMA R9, R26, R29, R9 ;  /* 0x0000001d1a097223 */ /* 0x000fe20000000009 */
[C---:B------:R-:W-:Y:S01]  /*7430*/  FMUL R11, R24.reuse, R11 ;  /* 0x0000000b180b7220 */ /* 0x040fe20000400000 */
[C---:B------:R-:W-:Y:S01]  /*7440*/  FMUL R0, R24.reuse, R12 ;  /* 0x0000000c18007220 */ /* 0x040fe20000400000 */
[----:B------:R-:W-:Y:S01]  /*7450*/  FMUL R2, R24, R13 ;  /* 0x0000000d18027220 */ /* 0x000fe20000400000 */
[----:B------:R-:W-:Y:S01]  /*7460*/  FFMA R10, R26, R30, R10 ;  /* 0x0000001e1a0a7223 */ /* 0x000fe2000000000a */
[----:B------:R-:W-:Y:S01]  /*7470*/  FMUL R3, R24, R14 ;  /* 0x0000000e18037220 */ /* 0x000fe20000400000 */
[----:B------:R-:W-:Y:S01]  /*7480*/  F2FP.F16.F32.PACK_AB R6, R9, R8 ;  /* 0x000000080906723e */ /* 0x000fe200000000ff */
[----:B------:R-:W-:Y:S01]  /*7490*/  FFMA R11, R26, R31, R11 ;  /* 0x0000001f1a0b7223 */ /* 0x000fe2000000000b */
[C---:B------:R-:W-:Y:S01]  /*74a0*/  FMUL R15, R24.reuse, R15 ;  /* 0x0000000f180f7220 */ /* 0x040fe20000400000 */
[----:B------:R-:W-:Y:S01]  /*74b0*/  FMUL R12, R24, R16 ;  /* 0x00000010180c7220 */ /* 0x000fe20000400000 */
[----:B------:R-:W-:Y:S01]  /*74c0*/  FFMA R0, R26, R32, R0 ;  /* 0x000000201a007223 */ /* 0x000fe20000000000 */
[----:B------:R-:W-:Y:S01]  /*74d0*/  MOV R8, UR45 ;  /* 0x0000002d00087c02 */ /* 0x000fe20008000f00 */
[----:B------:R-:W-:Y:S01]  /*74e0*/  FMUL R13, R24, R17 ;  /* 0x00000011180d7220 */ /* 0x000fe20000400000 */
[----:B------:R-:W-:Y:S01]  /*74f0*/  FFMA R2, R26, R33, R2 ;  /* 0x000000211a027223 */ /* 0x000fe20000000002 */
[----:B------:R-:W-:Y:S01]  /*7500*/  FMUL R14, R24, R18 ;  /* 0x00000012180e7220 */ /* 0x000fe20000400000 */
[C---:B------:R-:W-:Y:S01]  /*7510*/  FFMA R3, R26.reuse, R34, R3 ;  /* 0x000000221a037223 */ /* 0x040fe20000000003 */
[----:B------:R-:W-:Y:S01]  /*7520*/  FFMA R15, R26, R35, R15 ;  /* 0x000000231a0f7223 */ /* 0x000fe2000000000f */
[----:B------:R-:W-:Y:S01]  /*7530*/  FMUL R19, R24, R19 ;  /* 0x0000001318137220 */ /* 0x000fe20000400000 */
[----:B------:R-:W-:Y:S01]  /*7540*/  FFMA R12, R26, R36, R12 ;  /* 0x000000241a0c7223 */ /* 0x000fe2000000000c */
        /* <DEDUP_REMOVED lines=22> */
[----:B------:R-:W-:Y:S02]  /*76b0*/  ULEA UR5, UR45, UR44, 0xc ;  /* 0x0000002c2d057291 */ /* 0x000fe4000f8e60ff */
[----:B------:R-:W-:Y:S02]  /*76c0*/  UIADD3 UR9, UPT, UPT, UR49, 0x20, URZ ;  /* 0x0000002031097890 */ /* 0x000fe4000fffe0ff */
[----:B------:R-:W-:Y:S01]  /*76d0*/  UIADD3 UR8, UPT, UPT, UR5, 0x200, URZ ;  /* 0x0000020005087890 */ /* 0x000fe2000fffe0ff */
[----:B------:R-:W-:Y:S01]  /*76e0*/  UMOV UR10, UR50 ;  /* 0x00000032000a7c82 */ /* 0x000fe20008000000 */
[----:B------:R-:W-:Y:S01]  /*76f0*/  UMOV UR11, UR36 ;  /* 0x00000024000b7c82 */ /* 0x000fe20008000000 */
[----:B--2---:R-:W-:Y:S04]  /*7700*/  UIADD3 UR4, UP0, UPT, UR6, 0x680, URZ ;  /* 0x0000068006047890 */ /* 0x004fe8000ff1e0ff */
[----:B------:R-:W-:Y:S09]  /*7710*/  UIADD3.X UR5, UPT, UPT, URZ, UR7, URZ, UP0, !UPT ;  /* 0x00000007ff057290 */ /* 0x000ff200087fe4ff */
[----:B------:R2:W-:Y:S02]  /*7720*/  UTMASTG.3D [UR8], [UR4] ;  /* 0x00000008040073b5 */ /* 0x0005e40008010000 */
[----:B--2---:R0:W-:Y:S02]  /*7730*/  UTMACMDFLUSH ;  /* 0x00000000000079b7 */ /* 0x0041e40000000000 */
.L_x_115:
[----:B------:R-:W-:Y:S05]  /*7740*/  BSYNC.RECONVERGENT B0 ;  /* 0x0000000000007941 */ /* 0x000fea0003800200 */
.L_x_114:
[----:B------:R-:W-:Y:S01]  /*7750*/  UIADD3 UR4, UPT, UPT, UR45, 0x1, URZ ;  /* 0x000000012d047890 */ /* 0x000fe2000fffe0ff */
[----:B------:R-:W-:Y:S03]  /*7760*/  BSSY.RECONVERGENT B0, `(.L_x_116) ;  /* 0x0000008000007945 */ /* 0x000fe60003800200 */
[----:B------:R-:W-:Y:S04]  /*7770*/  UISETP.NE.AND UP0, UPT, UR4, 0x3, UPT ;  /* 0x000000030400788c */ /* 0x000fe8000bf05270 */
[----:B------:R-:W-:Y:S02]  /*7780*/  UISETP.EQ.XOR UP1, UPT, UR47, 0x3, !UP0 ;  /* 0x000000032f00788c */ /* 0x000fe4000c722a70 */
[----:B------:R-:W-:Y:S02]  /*7790*/  USEL UR46, UR4, URZ, UP0 ;  /* 0x000000ff042e7287 */ /* 0x000fe40008000000 */
[----:B------:R-:W-:Y:S04]  /*77a0*/  USEL UR5, URZ, 0x1, !UP1 ;  /* 0x00000001ff057887 */ /* 0x000fe8000c800000 */
[----:B------:R-:W-:Y:S01]  /*77b0*/  ULOP3.LUT UR55, UR55, UR5, URZ, 0x3c, !UPT ;  /* 0x0000000537377292 */ /* 0x000fe2000f8e3cff */
[----:B------:R-:W-:Y:S11]  /*77c0*/  @P0 BRA `(.L_x_117) ;  /* 0x0000000000040947 */ /* 0x000ff60003800000 */
[----:B------:R-:W-:Y:S04]  /*77d0*/  DEPBAR.LE SB0, 0x1 ;  /* 0x000080400000791a */ /* 0x000fe80000000000 */
.L_x_117:
[----:B------:R-:W-:Y:S05]  /*77e0*/  BSYNC.RECONVERGENT B0 ;  /* 0x0000000000007941 */ /* 0x000fea0003800200 */
.L_x_116:
[----:B------:R-:W-:Y:S01]  /*77f0*/  BAR.SYNC.DEFER_BLOCKING 0x1, 0x80 ;  /* 0x0042000000007b1d */ /* 0x000fe20000010000 */
[----:B------:R-:W-:Y:S01]  /*7800*/  UISETP.NE.AND UP0, UPT, UR53, -0x2, UPT ;  /* 0xfffffffe3500788c */ /* 0x000fe2000bf05270 */
[----:B------:R-:W-:Y:S08]  /*7810*/  IADD3 R22, PT, PT, R22, 0x1, RZ ;  /* 0x0000000116167810 */ /* 0x000ff00007ffe0ff */
[----:B------:R-:W-:Y:S05]  /*7820*/  BRA.U !UP0, `(.L_x_118) ;  /* 0x0000000108287547 */ /* 0x000fea000b800000 */
[----:B------:R-:W-:Y:S01]  /*7830*/  ISETP.NE.AND P0, PT, R61, RZ, PT ;  /* 0x000000ff3d00720c */ /* 0x000fe20003f05270 */
[----:B------:R-:W-:Y:S01]  /*7840*/  IMAD.U32 R2, RZ, RZ, UR52 ;  /* 0x00000034ff027e24 */ /* 0x000fe2000f8e00ff */
[----:B------:R-:W-:Y:S01]  /*7850*/  UIADD3 UR4, UPT, UPT, UR52, 0x1, URZ ;  /* 0x0000000134047890 */ /* 0x000fe2000fffe0ff */
[----:B------:R-:W-:Y:S03]  /*7860*/  IMAD.U32 R0, RZ, RZ, UR54 ;  /* 0x00000036ff007e24 */ /* 0x000fe6000f8e00ff */
[----:B------:R-:W-:Y:S04]  /*7870*/  UISETP.NE.AND UP0, UPT, UR4, 0x3, UPT ;  /* 0x000000030400788c */ /* 0x000fe8000bf05270 */
[----:B------:R-:W-:Y:S03]  /*7880*/  USEL UR52, UR4, URZ, UP0 ;  /* 0x000000ff04347287 */ /* 0x000fe60008000000 */
[----:B------:R-:W-:Y:S05]  /*7890*/  @P0 LEA R2, R2, UR44, 0x3 ;  /* 0x0000002c02020c11 */ /* 0x000fea000f8e18ff */
[----:B------:R-:W-:Y:S05]  /*78a0*/  @P0 VIADD R2, R2, 0x78 ;  /* 0x0000007802020836 */ /* 0x000fea0000000000 */
[----:B------:R-:W-:Y:S04]  /*78b0*/  @P0 PRMT R0, R0, 0x654, R2 ;  /* 0x0000065400000816 */ /* 0x000fe80000000002 */
[----:B------:R2:W-:Y:S03]  /*78c0*/  @P0 SYNCS.ARRIVE.TRANS64.RED.A1T0 RZ, [R0+URZ], RZ ;  /* 0x000000ff00ff09a7 */ /* 0x0005e600081004ff */
.L_x_118:
[----:B------:R-:W-:Y:S01]  /*78d0*/  R2UR UR6, R60 ;  /* 0x000000003c0672ca */ /* 0x000fe200000e0000 */
[----:B------:R-:W-:Y:S01]  /*78e0*/  UIADD3 UR53, UPT, UPT, UR53, 0x2, URZ ;  /* 0x0000000235357890 */ /* 0x000fe2000fffe0ff */
[----:B------:R-:W-:Y:S02]  /*78f0*/  R2UR UR5, R47 ;  /* 0x000000002f0572ca */ /* 0x000fe400000e0000 */
[----:B------:R-:W-:Y:S02]  /*7900*/  R2UR UR4, R48 ;  /* 0x00000000300472ca */ /* 0x000fe400000e0000 */
[----:B------:R-:W-:Y:S02]  /*7910*/  R2UR UR36, R58 ;  /* 0x000000003a2472ca */ /* 0x000fe400000e0000 */
[----:B------:R-:W-:Y:S02]  /*7920*/  ISETP.NE.AND P0, PT, R51, 0x2, PT ;  /* 0x000000023300780c */ /* 0x000fe40003f05270 */
[----:B------:R-:W-:Y:S02]  /*7930*/  ISETP.NE.AND P1, PT, R22, 0x4, PT ;  /* 0x000000041600780c */ /* 0x000fe40003f25270 */
[----:B------:R-:W-:Y:S01]  /*7940*/  SEL R2, RZ, 0x1, P0 ;  /* 0x00000001ff027807 */ /* 0x000fe20000000000 */
[----:B------:R-:W-:Y:S01]  /*7950*/  UISETP.NE.AND UP0, UPT, UR6, URZ, UPT ;  /* 0x000000ff0600728c */ /* 0x000fe2000bf05270 */
[----:B--2---:R-:W-:Y:S01]  /*7960*/  SEL R0, RZ, 0x1, P1 ;  /* 0x00000001ff007807 */ /* 0x004fe20000800000 */
[----:B------:R-:W-:Y:S01]  /*7970*/  UIADD3 UR27, UPT, UPT, UR37, UR5, URZ ;  /* 0x00000005251b7290 */ /* 0x000fe2000fffe0ff */
[----:B------:R-:W-:Y:S01]  /*7980*/  LOP3.LUT R52, R52, R2, RZ, 0x3c, !PT ;  /* 0x0000000234347212 */ /* 0x000fe200078e3cff */
[----:B------:R-:W-:Y:S01]  /*7990*/  UIADD3 UR26, UPT, UPT, UR38, UR4, URZ ;  /* 0x00000004261a7290 */ /* 0x000fe2000fffe0ff */
[----:B------:R-:W-:Y:S02]  /*79a0*/  LOP3.LUT R53, R53, R0, RZ, 0x3c, !PT ;  /* 0x0000000035357212 */ /* 0x000fe400078e3cff */
[----:B------:R-:W-:Y:S02]  /*79b0*/  SEL R51, R51, RZ, P0 ;  /* 0x000000ff33337207 */ /* 0x000fe40000000000 */
[----:B------:R-:W-:Y:S01]  /*79c0*/  SEL R22, R22, RZ, P1 ;  /* 0x000000ff16167207 */ /* 0x000fe20000800000 */
[----:B------:R-:W-:Y:S06]  /*79d0*/  BRA.U UP0, `(.L_x_119) ;  /* 0xffffffdd005c7547 */ /* 0x000fec000b83ffff */
[----:B------:R-:W-:-:S13]  /*79e0*/  R2UR UR4, R49 ;  /* 0x00000000310472ca */ /* 0x000fda00000e0000 */
[----:B------:R-:W-:-:S09]  /*79f0*/  UISETP.NE.AND UP0, UPT, UR4, URZ, UPT ;  /* 0x000000ff0400728c */ /* 0x000fd2000bf05270 */
[----:B------:R-:W-:Y:S05]  /*7a00*/  BRA.U !UP0, `(.L_x_120) ;  /* 0x0000000108487547 */ /* 0x000fea000b800000 */
[----:B------:R-:W2:Y:S02]  /*7a10*/  LDCU.64 UR4, c[0x0][0x890] ;  /* 0x00011200ff0477ac */ /* 0x000ea40008000a00 */
[----:B--2---:R-:W-:-:S04]  /*7a20*/  UISETP.NE.U32.AND UP0, UPT, UR4, URZ, UPT ;  /* 0x000000ff0400728c */ /* 0x004fc8000bf05070 */
[----:B------:R-:W-:-:S09]  /*7a30*/  UISETP.NE.AND.EX UP0, UPT, UR5, URZ, UPT, UP0 ;  /* 0x000000ff0500728c */ /* 0x000fd2000bf05300 */
[----:B------:R-:W-:Y:S05]  /*7a40*/  BRA.U UP0, `(.L_x_121) ;  /* 0x00000001000c7547 */ /* 0x000fea000b800000 */
[----:B------:R-:W-:-:S13]  /*7a50*/  FSETP.NEU.AND P0, PT, R26, RZ, PT ;  /* 0x000000ff1a00720b */ /* 0x000fda0003f0d000 */
[----:B------:R-:W-:Y:S05]  /*7a60*/  @!P0 EXIT ;  /* 0x000000000000894d */ /* 0x000fea0003800000 */
[----:B------:R-:W-:Y:S05]  /*7a70*/  BRA `(.L_x_120) ;  /* 0x00000000002c7947 */ /* 0x000fea0003800000 */
.L_x_121:
[----:B------:R-:W-:Y:S01]  /*7a80*/  ISETP.NE.AND P0, PT, R50, RZ, PT ;  /* 0x000000ff3200720c */ /* 0x000fe20003f05270 */
[----:B------:R-:W-:-:S12]  /*7a90*/  BSSY.RECONVERGENT B0, `(.L_x_120) ;  /* 0x0000009000007945 */ /* 0x000fd80003800200 */
[----:B------:R-:W-:Y:S05]  /*7aa0*/  @P0 BRA `(.L_x_122) ;  /* 0x0000000000140947 */ /* 0x000fea0003800000 */
[----:B------:R-:W2:Y:S02]  /*7ab0*/  LDCU.64 UR4, c[0x0][0x888] ;  /* 0x00011100ff0477ac */ /* 0x000ea40008000a00 */
[----:B--2---:R-:W-:-:S04]  /*7ac0*/  ISETP.NE.U32.AND P0, PT, RZ, UR4, PT ;  /* 0x00000004ff007c0c */ /* 0x004fc8000bf05070 */
[----:B------:R-:W-:-:S13]  /*7ad0*/  ISETP.NE.AND.EX P0, PT, RZ, UR5, PT, P0 ;  /* 0x00000005ff007c0c */ /* 0x000fda000bf05300 */
[----:B------:R-:W-:Y:S05]  /*7ae0*/  @!P0 EXIT ;  /* 0x000000000000894d */ /* 0x000fea0003800000 */
[----:B------:R-:W-:Y:S05]  /*7af0*/  BRA `(.L_x_123) ;  /* 0x0000000000087947 */ /* 0x000fea0003800000 */
.L_x_122:
[----:B------:R-:W-:-:S13]  /*7b00*/  FSETP.NEU.AND P0, PT, R26, RZ, PT ;  /* 0x000000ff1a00720b */ /* 0x000fda0003f0d000 */
[----:B------:R-:W-:Y:S05]  /*7b10*/  @!P0 EXIT ;  /* 0x000000000000894d */ /* 0x000fea0003800000 */
.L_x_123:
[----:B------:R-:W-:Y:S05]  /*7b20*/  BSYNC.RECONVERGENT B0 ;  /* 0x0000000000007941 */ /* 0x000fea0003800200 */
.L_x_120:
[----:B------:R-:W-:Y:S01]  /*7b30*/  ULEA UR4, UR52, UR44, 0x3 ;  /* 0x0000002c34047291 */ /* 0x000fe2000f8e18ff */
[----:B------:R-:W-:-:S04]  /*7b40*/  DEPBAR.LE SB0, 0x0 ;  /* 0x000080000000791a */ /* 0x000fc80000000000 */
[----:B------:R-:W-:-:S04]  /*7b50*/  UIADD3 UR4, UPT, UPT, UR4, 0x78, URZ ;  /* 0x0000007804047890 */ /* 0x000fc8000fffe0ff */
[----:B------:R-:W-:-:S09]  /*7b60*/  UPRMT UR4, UR54, 0x654, UR4 ;  /* 0x0000065436047896 */ /* 0x000fd20008000004 */
[----:B------:R-:W-:Y:S01]  /*7b70*/  SYNCS.ARRIVE.TRANS64.RED.A1T0 RZ, [UR4], RZ ;  /* 0x000000ffffff79a7 */ /* 0x000fe20008100404 */
[----:B------:R-:W-:Y:S05]  /*7b80*/  EXIT ;  /* 0x000000000000794d */ /* 0x000fea0003800000 */
.L_x_24:
[----:B---3--:R3:W4:Y:S02]  /*7b90*/  SYNCS.PHASECHK.TRANS64.TRYWAIT P0, [R0+URZ+0x110], R2 ;  /* 0x00011002000075a7 */ /* 0x00872400080011ff */
[----:B----4-:R-:W-:Y:S05]  /*7ba0*/  @!P0 NANOSLEEP.SYNCS 0x989680 ;  /* 0x009896800000895d */ /* 0x010fea0003900000 */
[----:B------:R-:W4:Y:S02]  /*7bb0*/  @!P0 SYNCS.PHASECHK.TRANS64 P0, [R0+URZ+0x110], R2 ;  /* 0x00011002000085a7 */ /* 0x000f2400080010ff */
[----:B----4-:R-:W-:Y:S05]  /*7bc0*/  @!P0 BRA `(.L_x_24) ;  /* 0xfffffffc00f08947 */ /* 0x010fea000383ffff */
[----:B------:R-:W-:Y:S05]  /*7bd0*/  BRA `(.L_x_124) ;  /* 0xffffff9c00887947 */ /* 0x000fea000383ffff */
.L_x_27:
[----:B--2---:R-:W-:-:S07]  /*7be0*/  MOV R0, UR33 ;  /* 0x0000002100007c02 */ /* 0x004fce0008000f00 */
.L_x_125:
[----:B--2---:R2:W3:Y:S02]  /*7bf0*/  SYNCS.PHASECHK.TRANS64.TRYWAIT P0, [R0+URZ+0x30], R3 ;  /* 0x00003003000075a7 */ /* 0x0044e400080011ff */
[----:B---3--:R-:W-:Y:S05]  /*7c00*/  @!P0 NANOSLEEP.SYNCS 0x989680 ;  /* 0x009896800000895d */ /* 0x008fea0003900000 */
[----:B------:R-:W3:Y:S02]  /*7c10*/  @!P0 SYNCS.PHASECHK.TRANS64 P0, [R0+URZ+0x30], R3 ;  /* 0x00003003000085a7 */ /* 0x000ee400080010ff */
[----:B---3--:R-:W-:Y:S05]  /*7c20*/  @!P0 BRA `(.L_x_125) ;  /* 0xfffffffc00f08947 */ /* 0x008fea000383ffff */
[----:B------:R-:W-:Y:S05]  /*7c30*/  BRA `(.L_x_26) ;  /* 0xffffff9c00d07947 */ /* 0x000fea000383ffff */
.L_x_34:
[----:B-1----:R-:W-:-:S07]  /*7c40*/  MOV R0, UR33 ;  /* 0x0000002100007c02 */ /* 0x002fce0008000f00 */
.L_x_126:
[----:B-1----:R1:W2:Y:S02]  /*7c50*/  SYNCS.PHASECHK.TRANS64.TRYWAIT P0, [R0+URZ+0x30], R3 ;  /* 0x00003003000075a7 */ /* 0x0022a400080011ff */
[----:B--2---:R-:W-:Y:S05]  /*7c60*/  @!P0 NANOSLEEP.SYNCS 0x989680 ;  /* 0x009896800000895d */ /* 0x004fea0003900000 */
[----:B------:R-:W2:Y:S02]  /*7c70*/  @!P0 SYNCS.PHASECHK.TRANS64 P0, [R0+URZ+0x30], R3 ;  /* 0x00003003000085a7 */ /* 0x000ea400080010ff */
[----:B--2---:R-:W-:Y:S05]  /*7c80*/  @!P0 BRA `(.L_x_126) ;  /* 0xfffffffc00f08947 */ /* 0x004fea000383ffff */
[----:B------:R-:W-:Y:S05]  /*7c90*/  BRA `(.L_x_33) ;  /* 0xffffffa000c07947 */ /* 0x000fea000383ffff */
.L_x_39:
[----:B-1----:R1:W2:Y:S02]  /*7ca0*/  SYNCS.PHASECHK.TRANS64.TRYWAIT P0, [R3+URZ+0xa0], R0 ;  /* 0x0000a000030075a7 */ /* 0x0022a400080011ff */
[----:B--2---:R-:W-:Y:S05]  /*7cb0*/  @!P0 NANOSLEEP.SYNCS 0x989680 ;  /* 0x009896800000895d */ /* 0x004fea0003900000 */
[----:B------:R-:W2:Y:S02]  /*7cc0*/  @!P0 SYNCS.PHASECHK.TRANS64 P0, [R3+URZ+0xa0], R0 ;  /* 0x0000a000030085a7 */ /* 0x000ea400080010ff */
[----:B--2---:R-:W-:Y:S05]  /*7cd0*/  @!P0 BRA `(.L_x_39) ;  /* 0xfffffffc00f08947 */ /* 0x004fea000383ffff */
[----:B------:R-:W-:Y:S05]  /*7ce0*/  BRA `(.L_x_127) ;  /* 0xffffffa400907947 */ /* 0x000fea000383ffff */
.L_x_43:
[----:B------:R-:W-:-:S07]  /*7cf0*/  MOV R0, UR4 ;  /* 0x0000000400007c02 */ /* 0x000fce0008000f00 */
.L_x_128:
[----:B-1----:R1:W2:Y:S02]  /*7d00*/  SYNCS.PHASECHK.TRANS64.TRYWAIT P0, [R0+URZ], R2 ;  /* 0x00000002000075a7 */ /* 0x0022a400080011ff */
[----:B--2---:R-:W-:Y:S05]  /*7d10*/  @!P0 NANOSLEEP.SYNCS 0x989680 ;  /* 0x009896800000895d */ /* 0x004fea0003900000 */
[----:B------:R-:W2:Y:S02]  /*7d20*/  @!P0 SYNCS.PHASECHK.TRANS64 P0, [R0+URZ], R2 ;  /* 0x00000002000085a7 */ /* 0x000ea400080010ff */
[----:B--2---:R-:W-:Y:S05]  /*7d30*/  @!P0 BRA `(.L_x_128) ;  /* 0xfffffffc00f08947 */ /* 0x004fea000383ffff */
[----:B------:R-:W-:Y:S05]  /*7d40*/  BRA `(.L_x_129) ;  /* 0xffffffac003c7947 */ /* 0x000fea000383ffff */
.L_x_44:
[----:B------:R-:W-:-:S07]  /*7d50*/  MOV R0, UR5 ;  /* 0x0000000500007c02 */ /* 0x000fce0008000f00 */
.L_x_130:
[----:B-1----:R1:W2:Y:S02]  /*7d60*/  SYNCS.PHASECHK.TRANS64.TRYWAIT P0, [R0+URZ], R3 ;  /* 0x00000003000075a7 */ /* 0x0022a400080011ff */
[----:B--2---:R-:W-:Y:S05]  /*7d70*/  @!P0 NANOSLEEP.SYNCS 0x989680 ;  /* 0x009896800000895d */ /* 0x004fea0003900000 */
[----:B------:R-:W2:Y:S02]  /*7d80*/  @!P0 SYNCS.PHASECHK.TRANS64 P0, [R0+URZ], R3 ;  /* 0x00000003000085a7 */ /* 0x000ea400080010ff */
[----:B--2---:R-:W-:Y:S05]  /*7d90*/  @!P0 BRA `(.L_x_130) ;  /* 0xfffffffc00f08947 */ /* 0x004fea000383ffff */
[----:B------:R-:W-:Y:S05]  /*7da0*/  BRA `(.L_x_131) ;  /* 0xffffffac00487947 */ /* 0x000fea000383ffff */
.L_x_45:
[----:B------:R-:W-:-:S07]  /*7db0*/  MOV R0, UR5 ;  /* 0x0000000500007c02 */ /* 0x000fce0008000f00 */
.L_x_132:
[----:B-1----:R1:W2:Y:S02]  /*7dc0*/  SYNCS.PHASECHK.TRANS64.TRYWAIT P0, [R0+URZ], R3 ;  /* 0x00000003000075a7 */ /* 0x0022a400080011ff */
[----:B--2---:R-:W-:Y:S05]  /*7dd0*/  @!P0 NANOSLEEP.SYNCS 0x989680 ;  /* 0x009896800000895d */ /* 0x004fea0003900000 */
[----:B------:R-:W2:Y:S02]  /*7de0*/  @!P0 SYNCS.PHASECHK.TRANS64 P0, [R0+URZ], R3 ;  /* 0x00000003000085a7 */ /* 0x000ea400080010ff */
[----:B--2---:R-:W-:Y:S05]  /*7df0*/  @!P0 BRA `(.L_x_132) ;  /* 0xfffffffc00f08947 */ /* 0x004fea000383ffff */
[----:B------:R-:W-:Y:S05]  /*7e00*/  BRA `(.L_x_133) ;  /* 0xffffffac00547947 */ /* 0x000fea000383ffff */
.L_x_46:
[----:B------:R-:W-:-:S07]  /*7e10*/  MOV R0, UR5 ;  /* 0x0000000500007c02 */ /* 0x000fce0008000f00 */
.L_x_134:
[----:B-1----:R1:W2:Y:S02]  /*7e20*/  SYNCS.PHASECHK.TRANS64.TRYWAIT P0, [R0+URZ], R3 ;  /* 0x00000003000075a7 */ /* 0x0022a400080011ff */
[----:B--2---:R-:W-:Y:S05]  /*7e30*/  @!P0 NANOSLEEP.SYNCS 0x989680 ;  /* 0x009896800000895d */ /* 0x004fea0003900000 */
[----:B------:R-:W2:Y:S02]  /*7e40*/  @!P0 SYNCS.PHASECHK.TRANS64 P0, [R0+URZ], R3 ;  /* 0x00000003000085a7 */ /* 0x000ea400080010ff */
[----:B--2---:R-:W-:Y:S05]  /*7e50*/  @!P0 BRA `(.L_x_134) ;  /* 0xfffffffc00f08947 */ /* 0x004fea000383ffff */
[----:B------:R-:W-:Y:S05]  /*7e60*/  BRA `(.L_x_135) ;  /* 0xffffffac00607947 */ /* 0x000fea000383ffff */
.L_x_47:
[----:B------:R-:W-:-:S07]  /*7e70*/  MOV R0, UR5 ;  /* 0x0000000500007c02 */ /* 0x000fce0008000f00 */
.L_x_136:
[----:B-1----:R1:W2:Y:S02]  /*7e80*/  SYNCS.PHASECHK.TRANS64.TRYWAIT P0, [R0+URZ], R3 ;  /* 0x00000003000075a7 */ /* 0x0022a400080011ff */
[----:B--2---:R-:W-:Y:S05]  /*7e90*/  @!P0 NANOSLEEP.SYNCS 0x989680 ;  /* 0x009896800000895d */ /* 0x004fea0003900000 */
[----:B------:R-:W2:Y:S02]  /*7ea0*/  @!P0 SYNCS.PHASECHK.TRANS64 P0, [R0+URZ], R3 ;  /* 0x00000003000085a7 */ /* 0x000ea400080010ff */
[----:B--2---:R-:W-:Y:S05]  /*7eb0*/  @!P0 BRA `(.L_x_136) ;  /* 0xfffffffc00f08947 */ /* 0x004fea000383ffff */
[----:B------:R-:W-:Y:S05]  /*7ec0*/  BRA `(.L_x_137) ;  /* 0xffffffac006c7947 */ /* 0x000fea000383ffff */
.L_x_50:
[----:B--2---:R2:W3:Y:S02]  /*7ed0*/  SYNCS.PHASECHK.TRANS64.TRYWAIT P0, [R2+URZ+0x100], R4 ;  /* 0x00010004020075a7 */ /* 0x0044e400080011ff */
[----:B---3--:R-:W-:Y:S05]  /*7ee0*/  @!P0 NANOSLEEP.SYNCS 0x989680 ;  /* 0x009896800000895d */ /* 0x008fea0003900000 */
[----:B------:R-:W3:Y:S02]  /*7ef0*/  @!P0 SYNCS.PHASECHK.TRANS64 P0, [R2+URZ+0x100], R4 ;  /* 0x00010004020085a7 */ /* 0x000ee400080010ff */
[----:B---3--:R-:W-:Y:S05]  /*7f00*/  @!P0 BRA `(.L_x_50) ;  /* 0xfffffffc00f08947 */ /* 0x008fea000383ffff */
[----:B------:R-:W-:Y:S05]  /*7f10*/  BRA `(.L_x_138) ;  /* 0xffffffac00c87947 */ /* 0x000fea000383ffff */
.L_x_51:
[----:B------:R-:W-:-:S07]  /*7f20*/  MOV R2, UR4 ;  /* 0x0000000400027c02 */ /* 0x000fce0008000f00 */
.L_x_139:
[----:B--2---:R2:W3:Y:S02]  /*7f30*/  SYNCS.PHASECHK.TRANS64.TRYWAIT P0, [R2+URZ+0xb0], R5 ;  /* 0x0000b005020075a7 */ /* 0x0044e400080011ff */
[----:B---3--:R-:W-:Y:S05]  /*7f40*/  @!P0 NANOSLEEP.SYNCS 0x989680 ;  /* 0x009896800000895d */ /* 0x008fea0003900000 */
[----:B------:R-:W3:Y:S02]  /*7f50*/  @!P0 SYNCS.PHASECHK.TRANS64 P0, [R2+URZ+0xb0], R5 ;  /* 0x0000b005020085a7 */ /* 0x000ee400080010ff */
[----:B---3--:R-:W-:Y:S05]  /*7f60*/  @!P0 BRA `(.L_x_139) ;  /* 0xfffffffc00f08947 */ /* 0x008fea000383ffff */
[----:B------:R-:W-:Y:S05]  /*7f70*/  BRA `(.L_x_140) ;  /* 0xffffffac00d87947 */ /* 0x000fea000383ffff */
.L_x_52:
[----:B--2---:R2:W3:Y:S02]  /*7f80*/  SYNCS.PHASECHK.TRANS64.TRYWAIT P1, [R2+URZ+0xa0], R4 ;  /* 0x0000a004020075a7 */ /* 0x0044e400080211ff */
[----:B---3--:R-:W-:Y:S05]  /*7f90*/  @!P1 NANOSLEEP.SYNCS 0x989680 ;  /* 0x009896800000995d */ /* 0x008fea0003900000 */
[----:B------:R-:W3:Y:S02]  /*7fa0*/  @!P1 SYNCS.PHASECHK.TRANS64 P1, [R2+URZ+0xa0], R4 ;  /* 0x0000a004020095a7 */ /* 0x000ee400080210ff */
[----:B---3--:R-:W-:Y:S05]  /*7fb0*/  @!P1 BRA `(.L_x_52) ;  /* 0xfffffffc00f09947 */ /* 0x008fea000383ffff */
[----:B------:R-:W-:Y:S05]  /*7fc0*/  BRA `(.L_x_141) ;  /* 0xffffffb000087947 */ /* 0x000fea000383ffff */
.L_x_55:
[----:B------:R-:W-:-:S07]  /*7fd0*/  MOV R0, UR4 ;  /* 0x0000000400007c02 */ /* 0x000fce0008000f00 */
.L_x_142:
[----:B--2---:R2:W3:Y:S02]  /*7fe0*/  SYNCS.PHASECHK.TRANS64.TRYWAIT P0, [R0+URZ+0xb0], R2 ;  /* 0x0000b002000075a7 */ /* 0x0044e400080011ff */
[----:B---3--:R-:W-:Y:S05]  /*7ff0*/  @!P0 NANOSLEEP.SYNCS 0x989680 ;  /* 0x009896800000895d */ /* 0x008fea0003900000 */
[----:B------:R-:W3:Y:S02]  /*8000*/  @!P0 SYNCS.PHASECHK.TRANS64 P0, [R0+URZ+0xb0], R2 ;  /* 0x0000b002000085a7 */ /* 0x000ee400080010ff */
[----:B---3--:R-:W-:Y:S05]  /*8010*/  @!P0 BRA `(.L_x_142) ;  /* 0xfffffffc00f08947 */ /* 0x008fea000383ffff */
[----:B------:R-:W-:Y:S05]  /*8020*/  BRA `(.L_x_54) ;  /* 0xffffffb0005c7947 */ /* 0x000fea000383ffff */
.L_x_62:
[----:B-1----:R1:W2:Y:S02]  /*8030*/  SYNCS.PHASECHK.TRANS64.TRYWAIT P1, [R0+URZ+0xa0], R2 ;  /* 0x0000a002000075a7 */ /* 0x0022a400080211ff */
[----:B--2---:R-:W-:Y:S05]  /*8040*/  @!P1 NANOSLEEP.SYNCS 0x989680 ;  /* 0x009896800000995d */ /* 0x004fea0003900000 */
[----:B------:R-:W2:Y:S02]  /*8050*/  @!P1 SYNCS.PHASECHK.TRANS64 P1, [R0+URZ+0xa0], R2 ;  /* 0x0000a002000095a7 */ /* 0x000ea400080210ff */
[----:B--2---:R-:W-:Y:S05]  /*8060*/  @!P1 BRA `(.L_x_62) ;  /* 0xfffffffc00f09947 */ /* 0x004fea000383ffff */
[----:B------:R-:W-:Y:S05]  /*8070*/  BRA `(.L_x_143) ;  /* 0xffffffb400f07947 */ /* 0x000fea000383ffff */
.L_x_63:
[----:B------:R-:W-:-:S07]  /*8080*/  MOV R2, UR46 ;  /* 0x0000002e00027c02 */ /* 0x000fce0008000f00 */
.L_x_144:
[----:B-1----:R1:W2:Y:S02]  /*8090*/  SYNCS.PHASECHK.TRANS64.TRYWAIT P0, [R2+URZ+0xe0], R0 ;  /* 0x0000e000020075a7 */ /* 0x0022a400080011ff */
[----:B--2---:R-:W-:Y:S05]  /*80a0*/  @!P0 NANOSLEEP.SYNCS 0x989680 ;  /* 0x009896800000895d */ /* 0x004fea0003900000 */
[----:B------:R-:W2:Y:S02]  /*80b0*/  @!P0 SYNCS.PHASECHK.TRANS64 P0, [R2+URZ+0xe0], R0 ;  /* 0x0000e000020085a7 */ /* 0x000ea400080010ff */
[----:B--2---:R-:W-:Y:S05]  /*80c0*/  @!P0 BRA `(.L_x_144) ;  /* 0xfffffffc00f08947 */ /* 0x004fea000383ffff */
[----:B------:R-:W-:Y:S05]  /*80d0*/  BRA `(.L_x_145) ;  /* 0xffffffb800407947 */ /* 0x000fea000383ffff */
.L_x_66:
[----:B------:R-:W-:Y:S07]  /*80e0*/  MOV R0, UR7 ;  /* 0x0000000700007c02 */ /* 0x000fee0008000f00 */
.L_x_146:
[----:B-1----:R1:W2:Y:S02]  /*80f0*/  SYNCS.PHASECHK.TRANS64.TRYWAIT P0, [R0+URZ], R2 ;  /* 0x00000002000075a7 */ /* 0x0022a400080011ff */
[----:B--2---:R-:W-:Y:S05]  /*8100*/  @!P0 NANOSLEEP.SYNCS 0x989680 ;  /* 0x009896800000895d */ /* 0x004fea0003900000 */
[----:B------:R-:W2:Y:S02]  /*8110*/  @!P0 SYNCS.PHASECHK.TRANS64 P0, [R0+URZ], R2 ;  /* 0x00000002000085a7 */ /* 0x000ea400080010ff */
[----:B--2---:R-:W-:Y:S05]  /*8120*/  @!P0 BRA `(.L_x_146) ;  /* 0xfffffffc00f08947 */ /* 0x004fea000383ffff */
[----:B------:R-:W-:Y:S05]  /*8130*/  BRA `(.L_x_65) ;  /* 0xffffffb8005c7947 */ /* 0x000fea000383ffff */
.L_x_69:
[----:B------:R-:W-:-:S07]  /*8140*/  MOV R0, UR4 ;  /* 0x0000000400007c02 */ /* 0x000fce0008000f00 */
.L_x_147:
[----:B--2---:R2:W4:Y:S02]  /*8150*/  SYNCS.PHASECHK.TRANS64.TRYWAIT P0, [R0+URZ], R2 ;  /* 0x00000002000075a7 */ /* 0x00452400080011ff */
[----:B----4-:R-:W-:Y:S05]  /*8160*/  @!P0 NANOSLEEP.SYNCS 0x989680 ;  /* 0x009896800000895d */ /* 0x010fea0003900000 */
[----:B------:R-:W4:Y:S02]  /*8170*/  @!P0 SYNCS.PHASECHK.TRANS64 P0, [R0+URZ], R2 ;  /* 0x00000002000085a7 */ /* 0x000f2400080010ff */
[----:B----4-:R-:W-:Y:S05]  /*8180*/  @!P0 BRA `(.L_x_147) ;  /* 0xfffffffc00f08947 */ /* 0x010fea000383ffff */
[----:B------:R-:W-:Y:S05]  /*8190*/  BRA `(.L_x_148) ;  /* 0xffffffbc00887947 */ /* 0x000fea000383ffff */
.L_x_70:
[----:B------:R-:W-:-:S07]  /*81a0*/  MOV R0, UR5 ;  /* 0x0000000500007c02 */ /* 0x000fce0008000f00 */
.L_x_149:
[----:B-1----:R1:W2:Y:S02]  /*81b0*/  SYNCS.PHASECHK.TRANS64.TRYWAIT P0, [R0+URZ], R3 ;  /* 0x00000003000075a7 */ /* 0x0022a400080011ff */
[----:B--2---:R-:W-:Y:S05]  /*81c0*/  @!P0 NANOSLEEP.SYNCS 0x989680 ;  /* 0x009896800000895d */ /* 0x004fea0003900000 */
[----:B------:R-:W2:Y:S02]  /*81d0*/  @!P0 SYNCS.PHASECHK.TRANS64 P0, [R0+URZ], R3 ;  /* 0x00000003000085a7 */ /* 0x000ea400080010ff */
[----:B--2---:R-:W-:Y:S05]  /*81e0*/  @!P0 BRA `(.L_x_149) ;  /* 0xfffffffc00f08947 */ /* 0x004fea000383ffff */
[----:B------:R-:W-:Y:S05]  /*81f0*/  BRA `(.L_x_150) ;  /* 0xffffffbc00947947 */ /* 0x000fea000383ffff */
.L_x_71:
[----:B------:R-:W-:-:S07]  /*8200*/  MOV R0, UR5 ;  /* 0x0000000500007c02 */ /* 0x000fce0008000f00 */
.L_x_151:
[----:B-1----:R1:W2:Y:S02]  /*8210*/  SYNCS.PHASECHK.TRANS64.TRYWAIT P0, [R0+URZ], R3 ;  /* 0x00000003000075a7 */ /* 0x0022a400080011ff */
[----:B--2---:R-:W-:Y:S05]  /*8220*/  @!P0 NANOSLEEP.SYNCS 0x989680 ;  /* 0x009896800000895d */ /* 0x004fea0003900000 */
[----:B------:R-:W2:Y:S02]  /*8230*/  @!P0 SYNCS.PHASECHK.TRANS64 P0, [R0+URZ], R3 ;  /* 0x00000003000085a7 */ /* 0x000ea400080010ff */
[----:B--2---:R-:W-:Y:S05]  /*8240*/  @!P0 BRA `(.L_x_151) ;  /* 0xfffffffc00f08947 */ /* 0x004fea000383ffff */
[----:B------:R-:W-:Y:S05]  /*8250*/  BRA `(.L_x_152) ;  /* 0xffffffbc00a07947 */ /* 0x000fea000383ffff */
.L_x_72:
[----:B-1----:R-:W-:-:S07]  /*8260*/  MOV R0, UR4 ;  /* 0x0000000400007c02 */ /* 0x002fce0008000f00 */
.L_x_153:
[----:B-1----:R1:W2:Y:S02]  /*8270*/  SYNCS.PHASECHK.TRANS64.TRYWAIT P0, [R0+URZ], R2 ;  /* 0x00000002000075a7 */ /* 0x0022a400080011ff */
[----:B--2---:R-:W-:Y:S05]  /*8280*/  @!P0 NANOSLEEP.SYNCS 0x989680 ;  /* 0x009896800000895d */ /* 0x004fea0003900000 */
[----:B------:R-:W2:Y:S02]  /*8290*/  @!P0 SYNCS.PHASECHK.TRANS64 P0, [R0+URZ], R2 ;  /* 0x00000002000085a7 */ /* 0x000ea400080010ff */
[----:B--2---:R-:W-:Y:S05]  /*82a0*/  @!P0 BRA `(.L_x_153) ;  /* 0xfffffffc00f08947 */ /* 0x004fea000383ffff */
[----:B------:R-:W-:Y:S05]  /*82b0*/  BRA `(.L_x_154) ;  /* 0xffffffbc00ac7947 */ /* 0x000fea000383ffff */
.L_x_77:
[----:B--2---:R2:W3:Y:S02]  /*82c0*/  SYNCS.PHASECHK.TRANS64.TRYWAIT P0, [R8+URZ+0xa0], R0 ;  /* 0x0000a000080075a7 */ /* 0x0044e400080011ff */
[----:B---3--:R-:W-:Y:S05]  /*82d0*/  @!P0 NANOSLEEP.SYNCS 0x989680 ;  /* 0x009896800000895d */ /* 0x008fea0003900000 */
[----:B------:R-:W3:Y:S02]  /*82e0*/  @!P0 SYNCS.PHASECHK.TRANS64 P0, [R8+URZ+0xa0], R0 ;  /* 0x0000a000080085a7 */ /* 0x000ee400080010ff */
[----:B---3--:R-:W-:Y:S05]  /*82f0*/  @!P0 BRA `(.L_x_77) ;  /* 0xfffffffc00f08947 */ /* 0x008fea000383ffff */
[----:B------:R-:W-:Y:S05]  /*8300*/  BRA `(.L_x_155) ;  /* 0xffffffc000d07947 */ /* 0x000fea000383ffff */
.L_x_80:
[----:B--2---:R-:W-:Y:S07]  /*8310*/  MOV R0, UR24 ;  /* 0x0000001800007c02 */ /* 0x004fee0008000f00 */
.L_x_156:
[----:B--2---:R2:W3:Y:S02]  /*8320*/  SYNCS.PHASECHK.TRANS64.TRYWAIT P1, [R0+URZ+0x98], R2 ;  /* 0x00009802000075a7 */ /* 0x0044e400080211ff */
[----:B---3--:R-:W-:Y:S05]  /*8330*/  @!P1 NANOSLEEP.SYNCS 0x989680 ;  /* 0x009896800000995d */ /* 0x008fea0003900000 */
[----:B------:R-:W3:Y:S02]  /*8340*/  @!P1 SYNCS.PHASECHK.TRANS64 P1, [R0+URZ+0x98], R2 ;  /* 0x00009802000095a7 */ /* 0x000ee400080210ff */
[----:B---3--:R-:W-:Y:S05]  /*8350*/  @!P1 BRA `(.L_x_156) ;  /* 0xfffffffc00f09947 */ /* 0x008fea000383ffff */
[----:B------:R-:W-:Y:S05]  /*8360*/  BRA `(.L_x_79) ;  /* 0xffffffc800487947 */ /* 0x000fea000383ffff */
.L_x_83:
[----:B------:R-:W-:Y:S07]  /*8370*/  MOV R0, UR4 ;  /* 0x0000000400007c02 */ /* 0x000fee0008000f00 */
.L_x_157:
[----:B--2---:R2:W3:Y:S02]  /*8380*/  SYNCS.PHASECHK.TRANS64.TRYWAIT P0, [R0+URZ+0x78], R2 ;  /* 0x00007802000075a7 */ /* 0x0044e400080011ff */
[----:B---3--:R-:W-:Y:S05]  /*8390*/  @!P0 NANOSLEEP.SYNCS 0x989680 ;  /* 0x009896800000895d */ /* 0x008fea0003900000 */
[----:B------:R-:W3:Y:S02]  /*83a0*/  @!P0 SYNCS.PHASECHK.TRANS64 P0, [R0+URZ+0x78], R2 ;  /* 0x00007802000085a7 */ /* 0x000ee400080010ff */
[----:B---3--:R-:W-:Y:S05]  /*83b0*/  @!P0 BRA `(.L_x_157) ;  /* 0xfffffffc00f08947 */ /* 0x008fea000383ffff */
[----:B------:R-:W-:Y:S05]  /*83c0*/  BRA `(.L_x_158) ;  /* 0xffffffc800a47947 */ /* 0x000fea000383ffff */
.L_x_84:
[----:B------:R-:W-:Y:S07]  /*83d0*/  MOV R2, UR5 ;  /* 0x0000000500027c02 */ /* 0x000fee0008000f00 */
.L_x_159:
[----:B--2---:R2:W3:Y:S02]  /*83e0*/  SYNCS.PHASECHK.TRANS64.TRYWAIT P0, [R2+URZ+0x78], R0 ;  /* 0x00007800020075a7 */ /* 0x0044e400080011ff */
[----:B---3--:R-:W-:Y:S05]  /*83f0*/  @!P0 NANOSLEEP.SYNCS 0x989680 ;  /* 0x009896800000895d */ /* 0x008fea0003900000 */
[----:B------:R-:W3:Y:S02]  /*8400*/  @!P0 SYNCS.PHASECHK.TRANS64 P0, [R2+URZ+0x78], R0 ;  /* 0x00007800020085a7 */ /* 0x000ee400080010ff */
[----:B---3--:R-:W-:Y:S05]  /*8410*/  @!P0 BRA `(.L_x_159) ;  /* 0xfffffffc00f08947 */ /* 0x008fea000383ffff */
[----:B------:R-:W-:Y:S05]  /*8420*/  BRA `(.L_x_160) ;  /* 0xffffffcc000c7947 */ /* 0x000fea000383ffff */
.L_x_86:
[----:B------:R-:W-:-:S07]  /*8430*/  MOV R0, UR4 ;  /* 0x0000000400007c02 */ /* 0x000fce0008000f00 */
.L_x_161:
[----:B---3--:R3:W4:Y:S02]  /*8440*/  SYNCS.PHASECHK.TRANS64.TRYWAIT P0, [R0+URZ], R2 ;  /* 0x00000002000075a7 */ /* 0x00872400080011ff */
[----:B----4-:R-:W-:Y:S05]  /*8450*/  @!P0 NANOSLEEP.SYNCS 0x989680 ;  /* 0x009896800000895d */ /* 0x010fea0003900000 */
[----:B------:R-:W4:Y:S02]  /*8460*/  @!P0 SYNCS.PHASECHK.TRANS64 P0, [R0+URZ], R2 ;  /* 0x00000002000085a7 */ /* 0x000f2400080010ff */
[----:B----4-:R-:W-:Y:S05]  /*8470*/  @!P0 BRA `(.L_x_161) ;  /* 0xfffffffc00f08947 */ /* 0x010fea000383ffff */
[----:B------:R-:W-:Y:S05]  /*8480*/  BRA `(.L_x_162) ;  /* 0xffffffcc00a07947 */ /* 0x000fea000383ffff */
.L_x_87:
[----:B------:R-:W-:-:S07]  /*8490*/  MOV R0, UR5 ;  /* 0x0000000500007c02 */ /* 0x000fce0008000f00 */
.L_x_163:
[----:B--2---:R2:W3:Y:S02]  /*84a0*/  SYNCS.PHASECHK.TRANS64.TRYWAIT P0, [R0+URZ], R2 ;  /* 0x00000002000075a7 */ /* 0x0044e400080011ff */
[----:B---3--:R-:W-:Y:S05]  /*84b0*/  @!P0 NANOSLEEP.SYNCS 0x989680 ;  /* 0x009896800000895d */ /* 0x008fea0003900000 */
[----:B------:R-:W3:Y:S02]  /*84c0*/  @!P0 SYNCS.PHASECHK.TRANS64 P0, [R0+URZ], R2 ;  /* 0x00000002000085a7 */ /* 0x000ee400080010ff */
[----:B---3--:R-:W-:Y:S05]  /*84d0*/  @!P0 BRA `(.L_x_163) ;  /* 0xfffffffc00f08947 */ /* 0x008fea000383ffff */
[----:B------:R-:W-:Y:S05]  /*84e0*/  BRA `(.L_x_164) ;  /* 0xffffffcc00ac7947 */ /* 0x000fea000383ffff */
.L_x_89:
[----:B-1----:R1:W2:Y:S02]  /*84f0*/  SYNCS.PHASECHK.TRANS64.TRYWAIT P0, [R0+URZ+0xa0], R2 ;  /* 0x0000a002000075a7 */ /* 0x0022a400080011ff */
[----:B--2---:R-:W-:Y:S05]  /*8500*/  @!P0 NANOSLEEP.SYNCS 0x989680 ;  /* 0x009896800000895d */ /* 0x004fea0003900000 */
[----:B------:R-:W2:Y:S02]  /*8510*/  @!P0 SYNCS.PHASECHK.TRANS64 P0, [R0+URZ+0xa0], R2 ;  /* 0x0000a002000085a7 */ /* 0x000ea400080010ff */
[----:B--2---:R-:W-:Y:S05]  /*8520*/  @!P0 BRA `(.L_x_89) ;  /* 0xfffffffc00f08947 */ /* 0x004fea000383ffff */
[----:B------:R-:W-:Y:S05]  /*8530*/  BRA `(.L_x_165) ;  /* 0xffffffd000987947 */ /* 0x000fea000383ffff */
.L_x_99:
[----:B-1----:R1:W3:Y:S02]  /*8540*/  SYNCS.PHASECHK.TRANS64.TRYWAIT P1, [R2+URZ+0x60], R4 ;  /* 0x00006004020075a7 */ /* 0x0022e400080211ff */
[----:B---3--:R-:W-:Y:S05]  /*8550*/  @!P1 NANOSLEEP.SYNCS 0x989680 ;  /* 0x009896800000995d */ /* 0x008fea0003900000 */
[----:B------:R-:W3:Y:S02]  /*8560*/  @!P1 SYNCS.PHASECHK.TRANS64 P1, [R2+URZ+0x60], R4 ;  /* 0x00006004020095a7 */ /* 0x000ee400080210ff */
[----:B---3--:R-:W-:Y:S05]  /*8570*/  @!P1 BRA `(.L_x_99) ;  /* 0xfffffffc00f09947 */ /* 0x008fea000383ffff */
[----:B------:R-:W-:Y:S05]  /*8580*/  BRA `(.L_x_98) ;  /* 0xffffffe000087947 */ /* 0x000fea000383ffff */
.L_x_101:
[----:B-1----:R1:W2:Y:S02]  /*8590*/  SYNCS.PHASECHK.TRANS64.TRYWAIT P0, [R27+URZ+0xc0], R3 ;  /* 0x0000c0031b0075a7 */ /* 0x0022a400080011ff */
[----:B--2---:R-:W-:Y:S05]  /*85a0*/  @!P0 NANOSLEEP.SYNCS 0x989680 ;  /* 0x009896800000895d */ /* 0x004fea0003900000 */
[----:B------:R-:W2:Y:S02]  /*85b0*/  @!P0 SYNCS.PHASECHK.TRANS64 P0, [R27+URZ+0xc0], R3 ;  /* 0x0000c0031b0085a7 */ /* 0x000ea400080010ff */
[----:B--2---:R-:W-:Y:S05]  /*85c0*/  @!P0 BRA `(.L_x_101) ;  /* 0xfffffffc00f08947 */ /* 0x004fea000383ffff */
[----:B------:R-:W-:Y:S05]  /*85d0*/  BRA `(.L_x_100) ;  /* 0xffffffe000587947 */ /* 0x000fea000383ffff */
.L_x_112:
[----:B-1----:R1:W2:Y:S02]  /*85e0*/  SYNCS.PHASECHK.TRANS64.TRYWAIT P0, [R2+URZ+0x60], R63 ;  /* 0x0000603f020075a7 */ /* 0x0022a400080011ff */
[----:B--2---:R-:W-:Y:S05]  /*85f0*/  @!P0 NANOSLEEP.SYNCS 0x989680 ;  /* 0x009896800000895d */ /* 0x004fea0003900000 */
[----:B------:R-:W2:Y:S02]  /*8600*/  @!P0 SYNCS.PHASECHK.TRANS64 P0, [R2+URZ+0x60], R63 ;  /* 0x0000603f020085a7 */ /* 0x000ea400080010ff */
[----:B--2---:R-:W-:Y:S05]  /*8610*/  @!P0 BRA `(.L_x_112) ;  /* 0xfffffffc00f08947 */ /* 0x004fea000383ffff */
[----:B------:R-:W-:Y:S05]  /*8620*/  BRA `(.L_x_111) ;  /* 0xffffffe8006c7947 */ /* 0x000fea000383ffff */
        .weak           $__internal_0_$__cuda_sm10x_tcgen05_guardrail_trap_col_being_dealloced_not_returned_by_alloc
        .type           $__internal_0_$__cuda_sm10x_tcgen05_guardrail_trap_col_being_dealloced_not_returned_by_alloc,@function
        .size           $__internal_0_$__cuda_sm10x_tcgen05_guardrail_trap_col_being_dealloced_not_returned_by_alloc,($__internal_1_$__cuda_sm10x_tcgen05_guardrail_trap_phase_invalid_during_alloc - $__internal_0_$__cuda_sm10x_tcgen05_guardrail_trap_col_being_dealloced_not_returned_by_alloc)
$__internal_0_$__cuda_sm10x_tcgen05_guardrail_trap_col_being_dealloced_not_returned_by_alloc:
[----:B------:R-:W-:Y:S05]  /*8630*/  BPT.TRAP 0x1 ;  /* 0x000000040000795c */ /* 0x000fea0000300000 */
[----:B------:R-:W-:-:S04]  /*8640*/  HFMA2 R3, -RZ, RZ, 0, 0 ;  /* 0x00000000ff037431 */ /* 0x000fc800000001ff */
[----:B------:R-:W-:Y:S05]  /*8650*/  RET.REL.NODEC R2 `(_ZN7cutlass13device_kernelINS_4gemm6kernel13GemmUniversalIN4cute5tupleIJiiiiEEENS1_10collective13CollectiveMmaINS1_35MainloopSm100TmaUmmaWarpSpecializedILi6ELi2ELi4ENS5_IJNS4_1CILi8EEENSA_ILi1EEESC_EEEEENS5_IJNSA_ILi64EEESF_NSA_ILi128EEEEEENS_6half_tENS5_IJlSC_lEEESI_SJ_NS4_8TiledMMAINS4_8MMA_AtomIJNS4_20SM100_MMA_F16BF16_SSISI_SI_fLi64ELi64ELNS4_4UMMA5MajorE0ELSO_0ELNSN_7ScaleInE0ELSP_0EEEEEENS4_6LayoutINS5_IJSC_SC_SC_EEENS5_IJNSA_ILi0EEESU_SU_EEEEENS5_IJNS4_10UnderscoreESX_SX_EEEEENS4_13SM90_TMA_LOADENS4_14ComposedLayoutINS4_7SwizzleILi3ELi4ELi3EEENS4_18smem_ptr_flag_bitsILi16EEENSS_INS5_IJSB_SF_EEENS5_IJSF_SC_EEEEEEEvNS4_8identityENS4_23SM90_TMA_LOAD_MULTICASTES19_vS1A_EENS_8epilogue10collective18CollectiveEpilogueINS1D_23Sm100TmaWarpSpecializedILi3ELi2ELi16ELb1ELb0EEEJSH_NS5_IJNSS_ISF_SC_EENSS_INSA_ILi32EEESC_EEEEESI_SJ_SI_SJ_NS1D_6fusion15FusionCallbacksIS1H_NS1M_17LinearCombinationISI_fSI_fLNS_15FloatRoundStyleE2EEESH_S1L_JEEENS4_5SM1004TMEM4LOAD26SM100_TMEM_LOAD_16dp256b4xES10_NS11_INS12_ILi2ELi4ELi3EEES15_NSS_INS5_IJSB_S1J_EEENS5_IJS1J_SC_EEEEEEENS4_17SM75_U32x4_LDSM_NENS4_14SM90_TMA_STOREES20_NS4_17SM90_U32x4_STSM_NENS4_39AutoVectorizingCopyWithAssumedAlignmentILi128EEEEEEvvEEEEvNT_6ParamsE) ;  /* 0xffffff7802687950 */ /* 0x000fea0003c3ffff */
        .weak           $__internal_1_$__cuda_sm10x_tcgen05_guardrail_trap_phase_invalid_during_alloc
        .type           $__internal_1_$__cuda_sm10x_tcgen05_guardrail_trap_phase_invalid_during_alloc,@function
        .size           $__internal_1_$__cuda_sm10x_tcgen05_guardrail_trap_phase_invalid_during_alloc,($__internal_2_$__cuda_sm10x_tcgen05_guardrail_trap_unallocated_columns_being_dealloced - $__internal_1_$__cuda_sm10x_tcgen05_guardrail_trap_phase_invalid_during_alloc)
$__internal_1_$__cuda_sm10x_tcgen05_guardrail_trap_phase_invalid_during_alloc:
[----:B------:R-:W-:Y:S05]  /*8660*/  BPT.TRAP 0x1 ;  /* 0x000000040000795c */ /* 0x000fea0000300000 */
[----:B------:R-:W-:-:S04]  /*8670*/  MOV R5, 0x0 ;  /* 0x0000000000057802 */ /* 0x000fc80000000f00 */
[----:B------:R-:W-:Y:S05]  /*8680*/  RET.REL.NODEC R4 `(_ZN7cutlass13device_kernelINS_4gemm6kernel13GemmUniversalIN4cute5tupleIJiiiiEEENS1_10collective13CollectiveMmaINS1_35MainloopSm100TmaUmmaWarpSpecializedILi6ELi2ELi4ENS5_IJNS4_1CILi8EEENSA_ILi1EEESC_EEEEENS5_IJNSA_ILi64EEESF_NSA_ILi128EEEEEENS_6half_tENS5_IJlSC_lEEESI_SJ_NS4_8TiledMMAINS4_8MMA_AtomIJNS4_20SM100_MMA_F16BF16_SSISI_SI_fLi64ELi64ELNS4_4UMMA5MajorE0ELSO_0ELNSN_7ScaleInE0ELSP_0EEEEEENS4_6LayoutINS5_IJSC_SC_SC_EEENS5_IJNSA_ILi0EEESU_SU_EEEEENS5_IJNS4_10UnderscoreESX_SX_EEEEENS4_13SM90_TMA_LOADENS4_14ComposedLayoutINS4_7SwizzleILi3ELi4ELi3EEENS4_18smem_ptr_flag_bitsILi16EEENSS_INS5_IJSB_SF_EEENS5_IJSF_SC_EEEEEEEvNS4_8identityENS4_23SM90_TMA_LOAD_MULTICASTES19_vS1A_EENS_8epilogue10collective18CollectiveEpilogueINS1D_23Sm100TmaWarpSpecializedILi3ELi2ELi16ELb1ELb0EEEJSH_NS5_IJNSS_ISF_SC_EENSS_INSA_ILi32EEESC_EEEEESI_SJ_SI_SJ_NS1D_6fusion15FusionCallbacksIS1H_NS1M_17LinearCombinationISI_fSI_fLNS_15FloatRoundStyleE2EEESH_S1L_JEEENS4_5SM1004TMEM4LOAD26SM100_TMEM_LOAD_16dp256b4xES10_NS11_INS12_ILi2ELi4ELi3EEES15_NSS_INS5_IJSB_S1J_EEENS5_IJS1J_SC_EEEEEEENS4_17SM75_U32x4_LDSM_NENS4_14SM90_TMA_STOREES20_NS4_17SM90_U32x4_STSM_NENS4_39AutoVectorizingCopyWithAssumedAlignmentILi128EEEEEEvvEEEEvNT_6ParamsE) ;  /* 0xffffff78045c7950 */ /* 0x000fea0003c3ffff */
        .weak           $__internal_2_$__cuda_sm10x_tcgen05_guardrail_trap_unallocated_columns_being_dealloced
        .type           $__internal_2_$__cuda_sm10x_tcgen05_guardrail_trap_unallocated_columns_being_dealloced,@function
        .size           $__internal_2_$__cuda_sm10x_tcgen05_guardrail_trap_unallocated_columns_being_dealloced,(.L_x_167 - $__internal_2_$__cuda_sm10x_tcgen05_guardrail_trap_unallocated_columns_being_dealloced)
$__internal_2_$__cuda_sm10x_tcgen05_guardrail_trap_unallocated_columns_being_dealloced:
[----:B------:R-:W-:Y:S05]  /*8690*/  BPT.TRAP 0x1 ;  /* 0x000000040000795c */ /* 0x000fea0000300000 */
[----:B------:R-:W-:-:S04]  /*86a0*/  HFMA2 R3, -RZ, RZ, 0, 0 ;  /* 0x00000000ff037431 */ /* 0x000fc800000001ff */
[----:B------:R-:W-:Y:S05]  /*86b0*/  RET.REL.NODEC R2 `(_ZN7cutlass13device_kernelINS_4gemm6kernel13GemmUniversalIN4cute5tupleIJiiiiEEENS1_10collective13CollectiveMmaINS1_35MainloopSm100TmaUmmaWarpSpecializedILi6ELi2ELi4ENS5_IJNS4_1CILi8EEENSA_ILi1EEESC_EEEEENS5_IJNSA_ILi64EEESF_NSA_ILi128EEEEEENS_6half_tENS5_IJlSC_lEEESI_SJ_NS4_8TiledMMAINS4_8MMA_AtomIJNS4_20SM100_MMA_F16BF16_SSISI_SI_fLi64ELi64ELNS4_4UMMA5MajorE0ELSO_0ELNSN_7ScaleInE0ELSP_0EEEEEENS4_6LayoutINS5_IJSC_SC_SC_EEENS5_IJNSA_ILi0EEESU_SU_EEEEENS5_IJNS4_10UnderscoreESX_SX_EEEEENS4_13SM90_TMA_LOADENS4_14ComposedLayoutINS4_7SwizzleILi3ELi4ELi3EEENS4_18smem_ptr_flag_bitsILi16EEENSS_INS5_IJSB_SF_EEENS5_IJSF_SC_EEEEEEEvNS4_8identityENS4_23SM90_TMA_LOAD_MULTICASTES19_vS1A_EENS_8epilogue10collective18CollectiveEpilogueINS1D_23Sm100TmaWarpSpecializedILi3ELi2ELi16ELb1ELb0EEEJSH_NS5_IJNSS_ISF_SC_EENSS_INSA_ILi32EEESC_EEEEESI_SJ_SI_SJ_NS1D_6fusion15FusionCallbacksIS1H_NS1M_17LinearCombinationISI_fSI_fLNS_15FloatRoundStyleE2EEESH_S1L_JEEENS4_5SM1004TMEM4LOAD26SM100_TMEM_LOAD_16dp256b4xES10_NS11_INS12_ILi2ELi4ELi3EEES15_NSS_INS5_IJSB_S1J_EEENS5_IJS1J_SC_EEEEEEENS4_17SM75_U32x4_LDSM_NENS4_14SM90_TMA_STOREES20_NS4_17SM90_U32x4_STSM_NENS4_39AutoVectorizingCopyWithAssumedAlignmentILi128EEEEEEvvEEEEvNT_6ParamsE) ;  /* 0xffffff7802507950 */ /* 0x000fea0003c3ffff */
.L_x_166:
[----:B------:R-:W-:-:S00]  /*86c0*/  BRA `(.L_x_166) ;  /* 0xfffffffc00fc7947 */ /* 0x000fc0000383ffff */
[----:B------:R-:W-:-:S00]  /*86d0*/  NOP ;  /* 0x0000000000007918 */ /* 0x000fc00000000000 */
        /* <DEDUP_REMOVED lines=10> */
.L_x_167:


//--------------------- .nv.global.init           --------------------------
	.section	.nv.global.init,"aw",@progbits
.nv.global.init:
	.type		$str$27,@object
	.size		$str$27,($str$28 - $str$27)
$str$27:
        /*0000*/ 	.byte	0x28, 0x61, 0x64, 0x64, 0x72, 0x65, 0x73, 0x73, 0x20, 0x26, 0x20, 0x6d, 0x61, 0x73, 0x6b, 0x29
        /*0010*/ 	.byte	0x20, 0x3d, 0x3d, 0x20, 0x30, 0x00
	.type		$str$28,@object
	.size		$str$28,($str$26 - $str$28)
$str$28:
        /*0016*/ 	.byte	0x2f, 0x74, 0x6d, 0x70, 0x2f, 0x63, 0x75, 0x74, 0x6c, 0x61, 0x73, 0x73, 0x5f, 0x73, 0x77, 0x65
        /*0026*/ 	.byte	0x65, 0x70, 0x5f, 0x73, 0x72, 0x63, 0x2f, 0x69, 0x6e, 0x63, 0x6c, 0x75, 0x64, 0x65, 0x2f, 0x63
        /*0036*/ 	.byte	0x75, 0x74, 0x65, 0x2f, 0x70, 0x6f, 0x69, 0x6e, 0x74, 0x65, 0x72, 0x5f, 0x66, 0x6c, 0x61, 0x67
        /*0046*/ 	.byte	0x67, 0x65, 0x64, 0x2e, 0x68, 0x70, 0x70, 0x00
	.type		$str$26,@object
	.size		$str$26,($str$25 - $str$26)
$str$26:
        /*004e*/ 	.byte	0x2f, 0x74, 0x6d, 0x70, 0x2f, 0x63, 0x75, 0x74, 0x6c, 0x61, 0x73, 0x73, 0x5f, 0x73, 0x77, 0x65
        /*005e*/ 	.byte	0x65, 0x70, 0x5f, 0x73, 0x72, 0x63, 0x2f, 0x69, 0x6e, 0x63, 0x6c, 0x75, 0x64, 0x65, 0x2f, 0x63
        /*006e*/ 	.byte	0x75, 0x74, 0x65, 0x2f, 0x61, 0x74, 0x6f, 0x6d, 0x2f, 0x63, 0x6f, 0x70, 0x79, 0x5f, 0x74, 0x72
        /*007e*/ 	.byte	0x61, 0x69, 0x74, 0x73, 0x5f, 0x73, 0x6d, 0x31, 0x30, 0x30, 0x2e, 0x68, 0x70, 0x70, 0x00
	.type		$str$25,@object
	.size		$str$25,(__unnamed_1 - $str$25)
$str$25:
        /*008d*/ 	.byte	0x28, 0x28, 0x75, 0x69, 0x6e, 0x74, 0x33, 0x32, 0x5f, 0x74, 0x28, 0x74, 0x68, 0x72, 0x65, 0x61
        /*009d*/ 	.byte	0x64, 0x49, 0x64, 0x78, 0x2e, 0x78, 0x29, 0x20, 0x2f, 0x20, 0x33, 0x32, 0x29, 0x20, 0x25, 0x20
        /*00ad*/ 	.byte	0x34, 0x29, 0x20, 0x3d, 0x3d, 0x20, 0x28, 0x28, 0x28, 0x74, 0x6d, 0x65, 0x6d, 0x5f, 0x61, 0x64
        /*00bd*/ 	.byte	0x64, 0x72, 0x20, 0x3e, 0x3e, 0x20, 0x31, 0x36, 0x29, 0x20, 0x2f, 0x20, 0x33, 0x32, 0x29, 0x20
        /*00cd*/ 	.byte	0x25, 0x20, 0x34, 0x29, 0x00
	.type		__unnamed_1,@object
	.size		__unnamed_1,(__unnamed_2 - __unnamed_1)
__unnamed_1:
        /*00d2*/ 	.byte	0x61, 0x75, 0x74, 0x6f, 0x20, 0x63, 0x75, 0x74, 0x65, 0x3a, 0x3a, 0x61, 0x73, 0x5f, 0x70, 0x6f
        /* <DEDUP_REMOVED lines=24> */
        /*0262*/ 	.byte	0x3e, 0x3e, 0x3e, 0x5d, 0x00
	.type		__unnamed_2,@object
	.size		__unnamed_2,(.L_2 - __unnamed_2)
__unnamed_2:
        /* <DEDUP_REMOVED lines=46> */
.L_2:


//--------------------- .nv.shared._ZN7cutlass13device_kernelINS_4gemm6kernel13GemmUniversalIN4cute5tupleIJiiiiEEENS1_10collective13CollectiveMmaINS1_35MainloopSm100TmaUmmaWarpSpecializedILi6ELi2ELi4ENS5_IJNS4_1CILi8EEENSA_ILi1EEESC_EEEEENS5_IJNSA_ILi64EEESF_NSA_ILi128EEEEEENS_6half_tENS5_IJlSC_lEEESI_SJ_NS4_8TiledMMAINS4_8MMA_AtomIJNS4_20SM100_MMA_F16BF16_SSISI_SI_fLi64ELi64ELNS4_4UMMA5MajorE0ELSO_0ELNSN_7ScaleInE0ELSP_0EEEEEENS4_6LayoutINS5_IJSC_SC_SC_EEENS5_IJNSA_ILi0EEESU_SU_EEEEENS5_IJNS4_10UnderscoreESX_SX_EEEEENS4_13SM90_TMA_LOADENS4_14ComposedLayoutINS4_7SwizzleILi3ELi4ELi3EEENS4_18smem_ptr_flag_bitsILi16EEENSS_INS5_IJSB_SF_EEENS5_IJSF_SC_EEEEEEEvNS4_8identityENS4_23SM90_TMA_LOAD_MULTICASTES19_vS1A_EENS_8epilogue10collective18CollectiveEpilogueINS1D_23Sm100TmaWarpSpecializedILi3ELi2ELi16ELb1ELb0EEEJSH_NS5_IJNSS_ISF_SC_EENSS_INSA_ILi32EEESC_EEEEESI_SJ_SI_SJ_NS1D_6fusion15FusionCallbacksIS1H_NS1M_17LinearCombinationISI_fSI_fLNS_15FloatRoundStyleE2EEESH_S1L_JEEENS4_5SM1004TMEM4LOAD26SM100_TMEM_LOAD_16dp256b4xES10_NS11_INS12_ILi2ELi4ELi3EEES15_NSS_INS5_IJSB_S1J_EEENS5_IJS1J_SC_EEEEEEENS4_17SM75_U32x4_LDSM_NENS4_14SM90_TMA_STOREES20_NS4_17SM90_U32x4_STSM_NENS4_39AutoVectorizingCopyWithAssumedAlignmentILi128EEEEEEvvEEEEvNT_6ParamsE --------------------------
	.section	.nv.shared._ZN7cutlass13device_kernelINS_4gemm6kernel13GemmUniversalIN4cute5tupleIJiiiiEEENS1_10collective13CollectiveMmaINS1_35MainloopSm100TmaUmmaWarpSpecializedILi6ELi2ELi4ENS5_IJNS4_1CILi8EEENSA_ILi1EEESC_EEEEENS5_IJNSA_ILi64EEESF_NSA_ILi128EEEEEENS_6half_tENS5_IJlSC_lEEESI_SJ_NS4_8TiledMMAINS4_8MMA_AtomIJNS4_20SM100_MMA_F16BF16_SSISI_SI_fLi64ELi64ELNS4_4UMMA5MajorE0ELSO_0ELNSN_7ScaleInE0ELSP_0EEEEEENS4_6LayoutINS5_IJSC_SC_SC_EEENS5_IJNSA_ILi0EEESU_SU_EEEEENS5_IJNS4_10UnderscoreESX_SX_EEEEENS4_13SM90_TMA_LOADENS4_14ComposedLayoutINS4_7SwizzleILi3ELi4ELi3EEENS4_18smem_ptr_flag_bitsILi16EEENSS_INS5_IJSB_SF_EEENS5_IJSF_SC_EEEEEEEvNS4_8identityENS4_23SM90_TMA_LOAD_MULTICASTES19_vS1A_EENS_8epilogue10collective18CollectiveEpilogueINS1D_23Sm100TmaWarpSpecializedILi3ELi2ELi16ELb1ELb0EEEJSH_NS5_IJNSS_ISF_SC_EENSS_INSA_ILi32EEESC_EEEEESI_SJ_SI_SJ_NS1D_6fusion15FusionCallbacksIS1H_NS1M_17LinearCombinationISI_fSI_fLNS_15FloatRoundStyleE2EEESH_S1L_JEEENS4_5SM1004TMEM4LOAD26SM100_TMEM_LOAD_16dp256b4xES10_NS11_INS12_ILi2ELi4ELi3EEES15_NSS_INS5_IJSB_S1J_EEENS5_IJS1J_SC_EEEEEEENS4_17SM75_U32x4_LDSM_NENS4_14SM90_TMA_STOREES20_NS4_17SM90_U32x4_STSM_NENS4_39AutoVectorizingCopyWithAssumedAlignmentILi128EEEEEEvvEEEEvNT_6ParamsE,"aw",@nobits
	.sectionflags	@""
	.align	16
	.zero		1024


//--------------------- .nv.shared.reserved.0     --------------------------
	.section	.nv.shared.reserved.0,"aw",@nobits
	.weak		__nv_reservedSMEM_offset_0_alias
	.size		__nv_reservedSMEM_offset_0_alias, 0, 64
	.other		__nv_reservedSMEM_offset_0_alias,@"STO_CUDA_RESERVED_SHARED STV_DEFAULT"
__nv_reservedSMEM_offset_0_alias:
	.zero		0
.nv.shared.reserved.0:
	.zero		64
	.weak		__nv_reservedSMEM_tcgen05_partition
	.type		__nv_reservedSMEM_tcgen05_partition,@object
	.size		__nv_reservedSMEM_tcgen05_partition,(.L_0 - __nv_reservedSMEM_tcgen05_partition)
__nv_reservedSMEM_tcgen05_partition:
	.zero		32
.L_0:


//--------------------- .nv.global                --------------------------
	.section	.nv.global,"aw",@nobits
.nv.global:
	.type		_ZN40_INTERNAL_d79ab375_4_k_cu_fb25a970_217224cute1_E,@object
	.size		_ZN40_INTERNAL_d79ab375_4_k_cu_fb25a970_217224cute1_E,(_ZN40_INTERNAL_d79ab375_4_k_cu_fb25a970_217224cuda3std3__45__cpo6cbeginE - _ZN40_INTERNAL_d79ab375_4_k_cu_fb25a970_217224cute1_E)
_ZN40_INTERNAL_d79ab375_4_k_cu_fb25a970_217224cute1_E:
	.zero		1
	.type		_ZN40_INTERNAL_d79ab375_4_k_cu_fb25a970_217224cuda3std3__45__cpo6cbeginE,@object
	.size		_ZN40_INTERNAL_d79ab375_4_k_cu_fb25a970_217224cuda3std3__45__cpo6cbeginE,(_ZN40_INTERNAL_d79ab375_4_k_cu_fb25a970_217224cuda3std3__48in_placeE - _ZN40_INTERNAL_d79ab375_4_k_cu_fb25a970_217224cuda3std3__45__cpo6cbeginE)
_ZN40_INTERNAL_d79ab375_4_k_cu_fb25a970_217224cuda3std3__45__cpo6cbeginE:
	.zero		1
	.type		_ZN40_INTERNAL_d79ab375_4_k_cu_fb25a970_217224cuda3std3__48in_placeE,@object
	.size		_ZN40_INTERNAL_d79ab375_4_k_cu_fb25a970_217224cuda3std3__48in_placeE,(_ZN40_INTERNAL_d79ab375_4_k_cu_fb25a970_217224cuda3std6ranges3__45__cpo9iter_moveE - _ZN40_INTERNAL_d79ab375_4_k_cu_fb25a970_217224cuda3std3__48in_placeE)
_ZN40_INTERNAL_d79ab375_4_k_cu_fb25a970_217224cuda3std3__48in_placeE:
	.zero		1
	.type		_ZN40_INTERNAL_d79ab375_4_k_cu_fb25a970_217224cuda3std6ranges3__45__cpo9iter_moveE,@object
	.size		_ZN40_INTERNAL_d79ab375_4_k_cu_fb25a970_217224cuda3std6ranges3__45__cpo9iter_moveE,(_ZN40_INTERNAL_d79ab375_4_k_cu_fb25a970_217224cuda3std3__45__cpo5beginE - _ZN40_INTERNAL_d79ab375_4_k_cu_fb25a970_217224cuda3std6ranges3__45__cpo9iter_moveE)
_ZN40_INTERNAL_d79ab375_4_k_cu_fb25a970_217224cuda3std6ranges3__45__cpo9iter_moveE:
	.zero		1
	.type		_ZN40_INTERNAL_d79ab375_4_k_cu_fb25a970_217224cuda3std3__45__cpo5beginE,@object
	.size		_ZN40_INTERNAL_d79ab375_4_k_cu_fb25a970_217224cuda3std3__45__cpo5beginE,(_ZN40_INTERNAL_d79ab375_4_k_cu_fb25a970_217224cuda3std3__442_GLOBAL__N__d79ab375_4_k_cu_fb25a970_217226ignoreE - _ZN40_INTERNAL_d79ab375_4_k_cu_fb25a970_217224cuda3std3__45__cpo5beginE)
_ZN40_INTERNAL_d79ab375_4_k_cu_fb25a970_217224cuda3std3__45__cpo5beginE:
	.zero		1
	.type		_ZN40_INTERNAL_d79ab375_4_k_cu_fb25a970_217224cuda3std3__442_GLOBAL__N__d79ab375_4_k_cu_fb25a970_217226ignoreE,@object
	.size		_ZN40_INTERNAL_d79ab375_4_k_cu_fb25a970_217224cuda3std3__442_GLOBAL__N__d79ab375_4_k_cu_fb25a970_217226ignoreE,(_ZN40_INTERNAL_d79ab375_4_k_cu_fb25a970_217224cute7productE - _ZN40_INTERNAL_d79ab375_4_k_cu_fb25a970_217224cuda3std3__442_GLOBAL__N__d79ab375_4_k_cu_fb25a970_217226ignoreE)
_ZN40_INTERNAL_d79ab375_4_k_cu_fb25a970_217224cuda3std3__442_GLOBAL__N__d79ab375_4_k_cu_fb25a970_217226ignoreE:
	.zero		1
	.type		_ZN40_INTERNAL_d79ab375_4_k_cu_fb25a970_217224cute7productE,@object
	.size		_ZN40_INTERNAL_d79ab375_4_k_cu_fb25a970_217224cute7productE,(_ZN40_INTERNAL_d79ab375_4_k_cu_fb25a970_217224cuda3std3__45__cpo3endE - _ZN40_INTERNAL_d79ab375_4_k_cu_fb25a970_217224cute7productE)
_ZN40_INTERNAL_d79ab375_4_k_cu_fb25a970_217224cute7productE:
	.zero		1
	.type		_ZN40_INTERNAL_d79ab375_4_k_cu_fb25a970_217224cuda3std3__45__cpo3endE,@object
	.size		_ZN40_INTERNAL_d79ab375_4_k_cu_fb25a970_217224cuda3std3__45__cpo3endE,(_ZN40_INTERNAL_d79ab375_4_k_cu_fb25a970_217224cuda3std3__419piecewise_constructE - _ZN40_INTERNAL_d79ab375_4_k_cu_fb25a970_217224cuda3std3__45__cpo3endE)
_ZN40_INTERNAL_d79ab375_4_k_cu_fb25a970_217224cuda3std3__45__cpo3endE:
	.zero		1
	.type		_ZN40_INTERNAL_d79ab375_4_k_cu_fb25a970_217224cuda3std3__419piecewise_constructE,@object
	.size		_ZN40_INTERNAL_d79ab375_4_k_cu_fb25a970_217224cuda3std3__419piecewise_constructE,(_ZN40_INTERNAL_d79ab375_4_k_cu_fb25a970_217224cuda3std3__45__cpo4cendE - _ZN40_INTERNAL_d79ab375_4_k_cu_fb25a970_217224cuda3std3__419piecewise_constructE)
_ZN40_INTERNAL_d79ab375_4_k_cu_fb25a970_217224cuda3std3__419piecewise_constructE:
	.zero		1
	.type		_ZN40_INTERNAL_d79ab375_4_k_cu_fb25a970_217224cuda3std3__45__cpo4cendE,@object
	.size		_ZN40_INTERNAL_d79ab375_4_k_cu_fb25a970_217224cuda3std3__45__cpo4cendE,(_ZN40_INTERNAL_d79ab375_4_k_cu_fb25a970_217224cuda3std6ranges3__45__cpo4swapE - _ZN40_INTERNAL_d79ab375_4_k_cu_fb25a970_217224cuda3std3__45__cpo4cendE)
_ZN40_INTERNAL_d79ab375_4_k_cu_fb25a970_217224cuda3std3__45__cpo4cendE:
	.zero		1
	.type		_ZN40_INTERNAL_d79ab375_4_k_cu_fb25a970_217224cuda3std6ranges3__45__cpo4swapE,@object
	.size		_ZN40_INTERNAL_d79ab375_4_k_cu_fb25a970_217224cuda3std6ranges3__45__cpo4swapE,(.L_10 - _ZN40_INTERNAL_d79ab375_4_k_cu_fb25a970_217224cuda3std6ranges3__45__cpo4swapE)
_ZN40_INTERNAL_d79ab375_4_k_cu_fb25a970_217224cuda3std6ranges3__45__cpo4swapE:
	.zero		1
.L_10:


//--------------------- .nv.constant0._ZN7cutlass13device_kernelINS_4gemm6kernel13GemmUniversalIN4cute5tupleIJiiiiEEENS1_10collective13CollectiveMmaINS1_35MainloopSm100TmaUmmaWarpSpecializedILi6ELi2ELi4ENS5_IJNS4_1CILi8EEENSA_ILi1EEESC_EEEEENS5_IJNSA_ILi64EEESF_NSA_ILi128EEEEEENS_6half_tENS5_IJlSC_lEEESI_SJ_NS4_8TiledMMAINS4_8MMA_AtomIJNS4_20SM100_MMA_F16BF16_SSISI_SI_fLi64ELi64ELNS4_4UMMA5MajorE0ELSO_0ELNSN_7ScaleInE0ELSP_0EEEEEENS4_6LayoutINS5_IJSC_SC_SC_EEENS5_IJNSA_ILi0EEESU_SU_EEEEENS5_IJNS4_10UnderscoreESX_SX_EEEEENS4_13SM90_TMA_LOADENS4_14ComposedLayoutINS4_7SwizzleILi3ELi4ELi3EEENS4_18smem_ptr_flag_bitsILi16EEENSS_INS5_IJSB_SF_EEENS5_IJSF_SC_EEEEEEEvNS4_8identityENS4_23SM90_TMA_LOAD_MULTICASTES19_vS1A_EENS_8epilogue10collective18CollectiveEpilogueINS1D_23Sm100TmaWarpSpecializedILi3ELi2ELi16ELb1ELb0EEEJSH_NS5_IJNSS_ISF_SC_EENSS_INSA_ILi32EEESC_EEEEESI_SJ_SI_SJ_NS1D_6fusion15FusionCallbacksIS1H_NS1M_17LinearCombinationISI_fSI_fLNS_15FloatRoundStyleE2EEESH_S1L_JEEENS4_5SM1004TMEM4LOAD26SM100_TMEM_LOAD_16dp256b4xES10_NS11_INS12_ILi2ELi4ELi3EEES15_NSS_INS5_IJSB_S1J_EEENS5_IJS1J_SC_EEEEEEENS4_17SM75_U32x4_LDSM_NENS4_14SM90_TMA_STOREES20_NS4_17SM90_U32x4_STSM_NENS4_39AutoVectorizingCopyWithAssumedAlignmentILi128EEEEEEvvEEEEvNT_6ParamsE --------------------------
	.section	.nv.constant0._ZN7cutlass13device_kernelINS_4gemm6kernel13GemmUniversalIN4cute5tupleIJiiiiEEENS1_10collective13CollectiveMmaINS1_35MainloopSm100TmaUmmaWarpSpecializedILi6ELi2ELi4ENS5_IJNS4_1CILi8EEENSA_ILi1EEESC_EEEEENS5_IJNSA_ILi64EEESF_NSA_ILi128EEEEEENS_6half_tENS5_IJlSC_lEEESI_SJ_NS4_8TiledMMAINS4_8MMA_AtomIJNS4_20SM100_MMA_F16BF16_SSISI_SI_fLi64ELi64ELNS4_4UMMA5MajorE0ELSO_0ELNSN_7ScaleInE0ELSP_0EEEEEENS4_6LayoutINS5_IJSC_SC_SC_EEENS5_IJNSA_ILi0EEESU_SU_EEEEENS5_IJNS4_10UnderscoreESX_SX_EEEEENS4_13SM90_TMA_LOADENS4_14ComposedLayoutINS4_7SwizzleILi3ELi4ELi3EEENS4_18smem_ptr_flag_bitsILi16EEENSS_INS5_IJSB_SF_EEENS5_IJSF_SC_EEEEEEEvNS4_8identityENS4_23SM90_TMA_LOAD_MULTICASTES19_vS1A_EENS_8epilogue10collective18CollectiveEpilogueINS1D_23Sm100TmaWarpSpecializedILi3ELi2ELi16ELb1ELb0EEEJSH_NS5_IJNSS_ISF_SC_EENSS_INSA_ILi32EEESC_EEEEESI_SJ_SI_SJ_NS1D_6fusion15FusionCallbacksIS1H_NS1M_17LinearCombinationISI_fSI_fLNS_15FloatRoundStyleE2EEESH_S1L_JEEENS4_5SM1004TMEM4LOAD26SM100_TMEM_LOAD_16dp256b4xES10_NS11_INS12_ILi2ELi4ELi3EEES15_NSS_INS5_IJSB_S1J_EEENS5_IJS1J_SC_EEEEEEENS4_17SM75_U32x4_LDSM_NENS4_14SM90_TMA_STOREES20_NS4_17SM90_U32x4_STSM_NENS4_39AutoVectorizingCopyWithAssumedAlignmentILi128EEEEEEvvEEEEvNT_6ParamsE,"a",@progbits
	.sectionflags	@""
	.align	4
.nv.constant0._ZN7cutlass13device_kernelINS_4gemm6kernel13GemmUniversalIN4cute5tupleIJiiiiEEENS1_10collective13CollectiveMmaINS1_35MainloopSm100TmaUmmaWarpSpecializedILi6ELi2ELi4ENS5_IJNS4_1CILi8EEENSA_ILi1EEESC_EEEEENS5_IJNSA_ILi64EEESF_NSA_ILi128EEEEEENS_6half_tENS5_IJlSC_lEEESI_SJ_NS4_8TiledMMAINS4_8MMA_AtomIJNS4_20SM100_MMA_F16BF16_SSISI_SI_fLi64ELi64ELNS4_4UMMA5MajorE0ELSO_0ELNSN_7ScaleInE0ELSP_0EEEEEENS4_6LayoutINS5_IJSC_SC_SC_EEENS5_IJNSA_ILi0EEESU_SU_EEEEENS5_IJNS4_10UnderscoreESX_SX_EEEEENS4_13SM90_TMA_LOADENS4_14ComposedLayoutINS4_7SwizzleILi3ELi4ELi3EEENS4_18smem_ptr_flag_bitsILi16EEENSS_INS5_IJSB_SF_EEENS5_IJSF_SC_EEEEEEEvNS4_8identityENS4_23SM90_TMA_LOAD_MULTICASTES19_vS1A_EENS_8epilogue10collective18CollectiveEpilogueINS1D_23Sm100TmaWarpSpecializedILi3ELi2ELi16ELb1ELb0EEEJSH_NS5_IJNSS_ISF_SC_EENSS_INSA_ILi32EEESC_EEEEESI_SJ_SI_SJ_NS1D_6fusion15FusionCallbacksIS1H_NS1M_17LinearCombinationISI_fSI_fLNS_15FloatRoundStyleE2EEESH_S1L_JEEENS4_5SM1004TMEM4LOAD26SM100_TMEM_LOAD_16dp256b4xES10_NS11_INS12_ILi2ELi4ELi3EEES15_NSS_INS5_IJSB_S1J_EEENS5_IJS1J_SC_EEEEEEENS4_17SM75_U32x4_LDSM_NENS4_14SM90_TMA_STOREES20_NS4_17SM90_U32x4_STSM_NENS4_39AutoVectorizingCopyWithAssumedAlignmentILi128EEEEEEvvEEEEvNT_6ParamsE:
	.zero		2944


//--------------------- SYMBOLS --------------------------

	.type		.nv.reservedSmem.offset0,@object
	.size		.nv.reservedSmem.offset0,0x4
	.type		.nv.reservedSmem.cap,@object
	.size		.nv.reservedSmem.cap,0x4
	.type		__assertfail,@function
